//
// Generated by NVIDIA NVVM Compiler
//
// Compiler Build ID: CL-36424714
// Cuda compilation tools, release 13.0, V13.0.88
// Based on NVVM 20.0.0
//

.version 9.0
.target sm_100
.address_size 64

	// .globl	gather_kernel_partial

.visible .entry gather_kernel_partial(
	.param .u64 .ptr .align 1 gather_kernel_partial_param_0,
	.param .u64 .ptr .align 1 gather_kernel_partial_param_1,
	.param .u64 .ptr .align 1 gather_kernel_partial_param_2,
	.param .u32 gather_kernel_partial_param_3,
	.param .f32 gather_kernel_partial_param_4,
	.param .u32 gather_kernel_partial_param_5,
	.param .u32 gather_kernel_partial_param_6,
	.param .u32 gather_kernel_partial_param_7,
	.param .u32 gather_kernel_partial_param_8
)
{
	.reg .pred 	%p<51>;
	.reg .b32 	%r<75>;
	.reg .b32 	%f<130>;
	.reg .b64 	%rd<27>;
	.reg .b64 	%fd<6>;

	ld.param.u64 	%rd2, [gather_kernel_partial_param_0];
	ld.param.u64 	%rd3, [gather_kernel_partial_param_1];
	ld.param.u64 	%rd4, [gather_kernel_partial_param_2];
	ld.param.u32 	%r28, [gather_kernel_partial_param_3];
	ld.param.f32 	%f11, [gather_kernel_partial_param_4];
	ld.param.u32 	%r31, [gather_kernel_partial_param_5];
	ld.param.u32 	%r29, [gather_kernel_partial_param_6];
	ld.param.u32 	%r32, [gather_kernel_partial_param_7];
	ld.param.u32 	%r33, [gather_kernel_partial_param_8];
	mov.u32 	%r35, %ntid.x;
	mov.u32 	%r36, %ctaid.x;
	mov.u32 	%r37, %tid.x;
	mad.lo.s32 	%r1, %r35, %r36, %r37;
	mov.u32 	%r38, %ntid.y;
	mov.u32 	%r39, %ctaid.y;
	mov.u32 	%r40, %tid.y;
	mad.lo.s32 	%r41, %r38, %r39, %r40;
	mov.u32 	%r42, %ntid.z;
	mov.u32 	%r43, %ctaid.z;
	mov.u32 	%r44, %tid.z;
	mad.lo.s32 	%r45, %r42, %r43, %r44;
	shr.u32 	%r46, %r31, 31;
	add.s32 	%r47, %r31, %r46;
	shr.s32 	%r4, %r47, 1;
	setp.ge.s32 	%p2, %r1, %r29;
	setp.ge.s32 	%p3, %r41, %r32;
	or.pred  	%p4, %p2, %p3;
	setp.ge.s32 	%p5, %r45, %r33;
	or.pred  	%p6, %p4, %p5;
	@%p6 bra 	$L__BB0_22;
	cvta.to.global.u64 	%rd5, %rd4;
	cvta.to.global.u64 	%rd6, %rd2;
	cvta.to.global.u64 	%rd7, %rd3;
	mad.lo.s32 	%r48, %r32, %r45, %r41;
	mad.lo.s32 	%r49, %r48, %r29, %r1;
	cvt.f64.f32 	%fd1, %f11;
	mov.f64 	%fd2, 0d400921FB54442D18;
	div.rn.f64 	%fd3, %fd2, %fd1;
	cvt.rn.f32.f64 	%f1, %fd3;
	mov.f64 	%fd4, 0dC023BD3CC9BE45DE;
	div.rn.f64 	%fd5, %fd4, %fd1;
	cvt.rn.f32.f64 	%f2, %fd5;
	mul.wide.u32 	%rd8, %r41, 4;
	add.s64 	%rd9, %rd5, %rd8;
	ld.global.f32 	%f12, [%rd9];
	sin.approx.f32 	%f13, %f12;
	cos.approx.f32 	%f14, %f12;
	shr.u32 	%r50, %r29, 31;
	add.s32 	%r51, %r29, %r50;
	shr.s32 	%r52, %r51, 1;
	sub.s32 	%r53, %r1, %r52;
	cvt.rn.f32.s32 	%f15, %r53;
	cvt.rn.f32.s32 	%f16, %r29;
	div.rn.f32 	%f17, %f15, %f16;
	mul.f32 	%f18, %f17, %f14;
	sub.s32 	%r54, %r52, %r1;
	cvt.rn.f32.s32 	%f19, %r54;
	div.rn.f32 	%f20, %f19, %f16;
	mul.f32 	%f21, %f20, %f13;
	setp.ge.f32 	%p7, %f18, 0f3F000000;
	selp.f32 	%f3, 0f3EFFFEB0, %f18, %p7;
	setp.ge.f32 	%p8, %f21, 0f3F000000;
	selp.f32 	%f4, 0f3EFFFEB0, %f21, %p8;
	shl.b32 	%r5, %r29, 1;
	shl.b32 	%r6, %r28, 1;
	add.s32 	%r7, %r5, %r6;
	mul.wide.s32 	%rd10, %r49, 8;
	add.s64 	%rd11, %rd6, %rd10;
	ld.global.v2.f32 	{%f5, %f6}, [%rd11];
	add.s32 	%r55, %r29, %r28;
	mad.lo.s32 	%r56, %r7, %r45, %r55;
	mad.lo.s32 	%r57, %r56, %r7, %r55;
	mul.wide.s32 	%rd12, %r57, 8;
	add.s64 	%rd1, %rd7, %rd12;
	setp.lt.s32 	%p9, %r28, 0;
	@%p9 bra 	$L__BB0_22;
	cvt.rn.f32.s32 	%f7, %r5;
	mul.f32 	%f22, %f4, %f7;
	cvt.rmi.f32.f32 	%f23, %f22;
	cvt.rn.f32.u32 	%f24, %r28;
	sub.f32 	%f8, %f23, %f24;
	mul.f32 	%f25, %f3, %f7;
	cvt.rmi.f32.f32 	%f26, %f25;
	sub.f32 	%f9, %f26, %f24;
	neg.s32 	%r8, %r4;
	max.s32 	%r9, %r6, 0;
	add.s32 	%r59, %r9, 1;
	and.b32  	%r10, %r59, 3;
	and.b32  	%r11, %r59, 2147483644;
	mov.b32 	%r72, 0;
$L__BB0_3:
	mov.u32 	%r12, %r72;
	setp.lt.s32 	%p10, %r6, 3;
	cvt.rn.f32.u32 	%f27, %r12;
	add.f32 	%f28, %f8, %f27;
	cvt.rzi.s32.f32 	%r61, %f28;
	setp.lt.s32 	%p11, %r61, %r8;
	setp.ge.s32 	%p12, %r61, %r4;
	or.pred  	%p1, %p11, %p12;
	cvt.rn.f32.s32 	%f29, %r61;
	div.rn.f32 	%f30, %f29, %f7;
	sub.f32 	%f31, %f30, %f4;
	mul.f32 	%f10, %f31, %f31;
	mul.lo.s32 	%r13, %r61, %r7;
	mov.b32 	%r74, 0;
	@%p10 bra 	$L__BB0_14;
	mov.b32 	%r73, 0;
$L__BB0_5:
	.pragma "nounroll";
	cvt.rn.f32.u32 	%f32, %r73;
	add.f32 	%f33, %f9, %f32;
	cvt.rzi.s32.f32 	%r15, %f33;
	setp.lt.s32 	%p13, %r15, %r8;
	setp.ge.s32 	%p14, %r15, %r4;
	or.pred  	%p15, %p13, %p14;
	or.pred  	%p16, %p15, %p1;
	not.pred 	%p17, %p16;
	@%p17 bra 	$L__BB0_7;
	cvt.rn.f32.s32 	%f34, %r15;
	div.rn.f32 	%f35, %f34, %f7;
	sub.f32 	%f36, %f35, %f3;
	fma.rn.f32 	%f37, %f36, %f36, %f10;
	mul.f32 	%f38, %f37, %f2;
	mul.f32 	%f39, %f38, 0f3FB8AA3B;
	ex2.approx.f32 	%f40, %f39;
	mul.f32 	%f41, %f40, %f1;
	mul.f32 	%f42, %f5, %f41;
	mul.f32 	%f43, %f6, %f41;
	add.s32 	%r63, %r15, %r13;
	mul.wide.s32 	%rd13, %r63, 8;
	add.s64 	%rd14, %rd1, %rd13;
	atom.global.add.f32 	%f44, [%rd14], %f42;
	atom.global.add.f32 	%f45, [%rd14+4], %f43;
$L__BB0_7:
	add.s32 	%r16, %r73, 1;
	cvt.rn.f32.u32 	%f46, %r16;
	add.f32 	%f47, %f9, %f46;
	cvt.rzi.s32.f32 	%r17, %f47;
	setp.lt.s32 	%p18, %r17, %r8;
	setp.ge.s32 	%p19, %r17, %r4;
	or.pred  	%p20, %p18, %p19;
	or.pred  	%p21, %p20, %p1;
	not.pred 	%p22, %p21;
	@%p22 bra 	$L__BB0_9;
	cvt.rn.f32.s32 	%f48, %r17;
	div.rn.f32 	%f49, %f48, %f7;
	sub.f32 	%f50, %f49, %f3;
	fma.rn.f32 	%f51, %f50, %f50, %f10;
	mul.f32 	%f52, %f51, %f2;
	mul.f32 	%f53, %f52, 0f3FB8AA3B;
	ex2.approx.f32 	%f54, %f53;
	mul.f32 	%f55, %f54, %f1;
	mul.f32 	%f56, %f5, %f55;
	mul.f32 	%f57, %f6, %f55;
	add.s32 	%r64, %r17, %r13;
	mul.wide.s32 	%rd15, %r64, 8;
	add.s64 	%rd16, %rd1, %rd15;
	atom.global.add.f32 	%f58, [%rd16], %f56;
	atom.global.add.f32 	%f59, [%rd16+4], %f57;
$L__BB0_9:
	add.s32 	%r18, %r16, 1;
	cvt.rn.f32.u32 	%f60, %r18;
	add.f32 	%f61, %f9, %f60;
	cvt.rzi.s32.f32 	%r19, %f61;
	setp.lt.s32 	%p23, %r19, %r8;
	setp.ge.s32 	%p24, %r19, %r4;
	or.pred  	%p25, %p23, %p24;
	or.pred  	%p26, %p25, %p1;
	not.pred 	%p27, %p26;
	@%p27 bra 	$L__BB0_11;
	cvt.rn.f32.s32 	%f62, %r19;
	div.rn.f32 	%f63, %f62, %f7;
	sub.f32 	%f64, %f63, %f3;
	fma.rn.f32 	%f65, %f64, %f64, %f10;
	mul.f32 	%f66, %f65, %f2;
	mul.f32 	%f67, %f66, 0f3FB8AA3B;
	ex2.approx.f32 	%f68, %f67;
	mul.f32 	%f69, %f68, %f1;
	mul.f32 	%f70, %f5, %f69;
	mul.f32 	%f71, %f6, %f69;
	add.s32 	%r65, %r19, %r13;
	mul.wide.s32 	%rd17, %r65, 8;
	add.s64 	%rd18, %rd1, %rd17;
	atom.global.add.f32 	%f72, [%rd18], %f70;
	atom.global.add.f32 	%f73, [%rd18+4], %f71;
$L__BB0_11:
	add.s32 	%r20, %r18, 1;
	cvt.rn.f32.u32 	%f74, %r20;
	add.f32 	%f75, %f9, %f74;
	cvt.rzi.s32.f32 	%r21, %f75;
	setp.lt.s32 	%p28, %r21, %r8;
	setp.ge.s32 	%p29, %r21, %r4;
	or.pred  	%p30, %p28, %p29;
	or.pred  	%p31, %p30, %p1;
	not.pred 	%p32, %p31;
	@%p32 bra 	$L__BB0_13;
	cvt.rn.f32.s32 	%f76, %r21;
	div.rn.f32 	%f77, %f76, %f7;
	sub.f32 	%f78, %f77, %f3;
	fma.rn.f32 	%f79, %f78, %f78, %f10;
	mul.f32 	%f80, %f79, %f2;
	mul.f32 	%f81, %f80, 0f3FB8AA3B;
	ex2.approx.f32 	%f82, %f81;
	mul.f32 	%f83, %f82, %f1;
	mul.f32 	%f84, %f5, %f83;
	mul.f32 	%f85, %f6, %f83;
	add.s32 	%r66, %r21, %r13;
	mul.wide.s32 	%rd19, %r66, 8;
	add.s64 	%rd20, %rd1, %rd19;
	atom.global.add.f32 	%f86, [%rd20], %f84;
	atom.global.add.f32 	%f87, [%rd20+4], %f85;
$L__BB0_13:
	add.s32 	%r73, %r20, 1;
	setp.ne.s32 	%p33, %r73, %r11;
	mov.u32 	%r74, %r11;
	@%p33 bra 	$L__BB0_5;
$L__BB0_14:
	cvt.rn.f32.u32 	%f88, %r74;
	add.f32 	%f89, %f9, %f88;
	cvt.rzi.s32.f32 	%r24, %f89;
	setp.lt.s32 	%p34, %r24, %r8;
	setp.ge.s32 	%p35, %r24, %r4;
	or.pred  	%p36, %p34, %p35;
	or.pred  	%p37, %p36, %p1;
	not.pred 	%p38, %p37;
	@%p38 bra 	$L__BB0_16;
	cvt.rn.f32.s32 	%f90, %r24;
	div.rn.f32 	%f91, %f90, %f7;
	sub.f32 	%f92, %f91, %f3;
	fma.rn.f32 	%f93, %f92, %f92, %f10;
	mul.f32 	%f94, %f93, %f2;
	mul.f32 	%f95, %f94, 0f3FB8AA3B;
	ex2.approx.f32 	%f96, %f95;
	mul.f32 	%f97, %f96, %f1;
	mul.f32 	%f98, %f5, %f97;
	mul.f32 	%f99, %f6, %f97;
	add.s32 	%r67, %r24, %r13;
	mul.wide.s32 	%rd21, %r67, 8;
	add.s64 	%rd22, %rd1, %rd21;
	atom.global.add.f32 	%f100, [%rd22], %f98;
	atom.global.add.f32 	%f101, [%rd22+4], %f99;
$L__BB0_16:
	setp.eq.s32 	%p39, %r10, 1;
	@%p39 bra 	$L__BB0_21;
	add.s32 	%r68, %r74, 1;
	cvt.rn.f32.u32 	%f102, %r68;
	add.f32 	%f103, %f9, %f102;
	cvt.rzi.s32.f32 	%r25, %f103;
	setp.lt.s32 	%p40, %r25, %r8;
	setp.ge.s32 	%p41, %r25, %r4;
	or.pred  	%p42, %p40, %p41;
	or.pred  	%p43, %p42, %p1;
	not.pred 	%p44, %p43;
	@%p44 bra 	$L__BB0_19;
	cvt.rn.f32.s32 	%f104, %r25;
	div.rn.f32 	%f105, %f104, %f7;
	sub.f32 	%f106, %f105, %f3;
	fma.rn.f32 	%f107, %f106, %f106, %f10;
	mul.f32 	%f108, %f107, %f2;
	mul.f32 	%f109, %f108, 0f3FB8AA3B;
	ex2.approx.f32 	%f110, %f109;
	mul.f32 	%f111, %f110, %f1;
	mul.f32 	%f112, %f5, %f111;
	mul.f32 	%f113, %f6, %f111;
	add.s32 	%r69, %r25, %r13;
	mul.wide.s32 	%rd23, %r69, 8;
	add.s64 	%rd24, %rd1, %rd23;
	atom.global.add.f32 	%f114, [%rd24], %f112;
	atom.global.add.f32 	%f115, [%rd24+4], %f113;
$L__BB0_19:
	add.s32 	%r70, %r74, 2;
	cvt.rn.f32.u32 	%f116, %r70;
	add.f32 	%f117, %f9, %f116;
	cvt.rzi.s32.f32 	%r26, %f117;
	setp.lt.s32 	%p45, %r26, %r8;
	setp.ge.s32 	%p46, %r26, %r4;
	or.pred  	%p47, %p45, %p46;
	or.pred  	%p48, %p47, %p1;
	not.pred 	%p49, %p48;
	@%p49 bra 	$L__BB0_21;
	cvt.rn.f32.s32 	%f118, %r26;
	div.rn.f32 	%f119, %f118, %f7;
	sub.f32 	%f120, %f119, %f3;
	fma.rn.f32 	%f121, %f120, %f120, %f10;
	mul.f32 	%f122, %f121, %f2;
	mul.f32 	%f123, %f122, 0f3FB8AA3B;
	ex2.approx.f32 	%f124, %f123;
	mul.f32 	%f125, %f124, %f1;
	mul.f32 	%f126, %f5, %f125;
	mul.f32 	%f127, %f6, %f125;
	add.s32 	%r71, %r26, %r13;
	mul.wide.s32 	%rd25, %r71, 8;
	add.s64 	%rd26, %rd1, %rd25;
	atom.global.add.f32 	%f128, [%rd26], %f126;
	atom.global.add.f32 	%f129, [%rd26+4], %f127;
$L__BB0_21:
	add.s32 	%r72, %r12, 1;
	setp.ne.s32 	%p50, %r12, %r9;
	@%p50 bra 	$L__BB0_3;
$L__BB0_22:
	ret;

}
	// .globl	gather_kernel
.visible .entry gather_kernel(
	.param .u64 .ptr .align 1 gather_kernel_param_0,
	.param .u64 .ptr .align 1 gather_kernel_param_1,
	.param .u64 .ptr .align 1 gather_kernel_param_2,
	.param .u32 gather_kernel_param_3,
	.param .f32 gather_kernel_param_4,
	.param .u32 gather_kernel_param_5,
	.param .u32 gather_kernel_param_6,
	.param .u32 gather_kernel_param_7
)
{
	.reg .pred 	%p<13>;
	.reg .b32 	%r<70>;
	.reg .b32 	%f<130>;
	.reg .b64 	%rd<27>;
	.reg .b64 	%fd<6>;

	ld.param.u64 	%rd2, [gather_kernel_param_0];
	ld.param.u64 	%rd3, [gather_kernel_param_1];
	ld.param.u64 	%rd4, [gather_kernel_param_2];
	ld.param.u32 	%r16, [gather_kernel_param_3];
	ld.param.f32 	%f11, [gather_kernel_param_4];
	ld.param.u32 	%r17, [gather_kernel_param_5];
	ld.param.u32 	%r19, [gather_kernel_param_6];
	ld.param.u32 	%r20, [gather_kernel_param_7];
	mov.u32 	%r22, %ntid.x;
	mov.u32 	%r23, %ctaid.x;
	mov.u32 	%r24, %tid.x;
	mad.lo.s32 	%r1, %r22, %r23, %r24;
	mov.u32 	%r25, %ntid.y;
	mov.u32 	%r26, %ctaid.y;
	mov.u32 	%r27, %tid.y;
	mad.lo.s32 	%r28, %r25, %r26, %r27;
	mov.u32 	%r29, %ntid.z;
	mov.u32 	%r30, %ctaid.z;
	mov.u32 	%r31, %tid.z;
	mad.lo.s32 	%r32, %r29, %r30, %r31;
	setp.ge.s32 	%p1, %r1, %r17;
	setp.ge.s32 	%p2, %r28, %r19;
	or.pred  	%p3, %p1, %p2;
	setp.ge.s32 	%p4, %r32, %r20;
	or.pred  	%p5, %p3, %p4;
	@%p5 bra 	$L__BB1_9;
	cvta.to.global.u64 	%rd5, %rd4;
	cvta.to.global.u64 	%rd6, %rd2;
	cvta.to.global.u64 	%rd7, %rd3;
	mad.lo.s32 	%r33, %r19, %r32, %r28;
	mad.lo.s32 	%r34, %r33, %r17, %r1;
	cvt.f64.f32 	%fd1, %f11;
	mov.f64 	%fd2, 0d400921FB54442D18;
	div.rn.f64 	%fd3, %fd2, %fd1;
	cvt.rn.f32.f64 	%f1, %fd3;
	mov.f64 	%fd4, 0dC023BD3CC9BE45DE;
	div.rn.f64 	%fd5, %fd4, %fd1;
	cvt.rn.f32.f64 	%f2, %fd5;
	mul.wide.u32 	%rd8, %r28, 4;
	add.s64 	%rd9, %rd5, %rd8;
	ld.global.f32 	%f12, [%rd9];
	sin.approx.f32 	%f13, %f12;
	cos.approx.f32 	%f14, %f12;
	shr.u32 	%r35, %r17, 31;
	add.s32 	%r36, %r17, %r35;
	shr.s32 	%r37, %r36, 1;
	sub.s32 	%r38, %r1, %r37;
	cvt.rn.f32.s32 	%f15, %r38;
	cvt.rn.f32.s32 	%f16, %r17;
	div.rn.f32 	%f17, %f15, %f16;
	mul.f32 	%f18, %f17, %f14;
	sub.s32 	%r39, %r37, %r1;
	cvt.rn.f32.s32 	%f19, %r39;
	div.rn.f32 	%f20, %f19, %f16;
	mul.f32 	%f21, %f20, %f13;
	setp.ge.f32 	%p6, %f18, 0f3F000000;
	selp.f32 	%f3, 0f3EFFFEB0, %f18, %p6;
	setp.ge.f32 	%p7, %f21, 0f3F000000;
	selp.f32 	%f4, 0f3EFFFEB0, %f21, %p7;
	shl.b32 	%r4, %r17, 1;
	shl.b32 	%r5, %r16, 1;
	add.s32 	%r6, %r4, %r5;
	mul.wide.s32 	%rd10, %r34, 8;
	add.s64 	%rd11, %rd6, %rd10;
	ld.global.v2.f32 	{%f5, %f6}, [%rd11];
	add.s32 	%r40, %r17, %r16;
	mad.lo.s32 	%r41, %r6, %r32, %r40;
	mad.lo.s32 	%r42, %r41, %r6, %r40;
	mul.wide.s32 	%rd12, %r42, 8;
	add.s64 	%rd1, %rd7, %rd12;
	setp.lt.s32 	%p8, %r16, 0;
	@%p8 bra 	$L__BB1_9;
	cvt.rn.f32.s32 	%f7, %r4;
	mul.f32 	%f22, %f4, %f7;
	cvt.rmi.f32.f32 	%f23, %f22;
	cvt.rn.f32.u32 	%f24, %r16;
	sub.f32 	%f8, %f23, %f24;
	mul.f32 	%f25, %f3, %f7;
	cvt.rmi.f32.f32 	%f26, %f25;
	sub.f32 	%f9, %f26, %f24;
	max.s32 	%r7, %r5, 0;
	add.s32 	%r44, %r7, 1;
	and.b32  	%r8, %r44, 3;
	and.b32  	%r9, %r44, 2147483644;
	mov.b32 	%r67, 0;
$L__BB1_3:
	setp.lt.s32 	%p9, %r5, 3;
	cvt.rn.f32.u32 	%f27, %r67;
	add.f32 	%f28, %f8, %f27;
	cvt.rzi.s32.f32 	%r46, %f28;
	cvt.rn.f32.s32 	%f29, %r46;
	div.rn.f32 	%f30, %f29, %f7;
	sub.f32 	%f31, %f30, %f4;
	mul.f32 	%f10, %f31, %f31;
	mul.lo.s32 	%r11, %r46, %r6;
	mov.b32 	%r69, 0;
	@%p9 bra 	$L__BB1_6;
	mov.b32 	%r68, 0;
$L__BB1_5:
	.pragma "nounroll";
	cvt.rn.f32.u32 	%f32, %r68;
	add.f32 	%f33, %f9, %f32;
	cvt.rzi.s32.f32 	%r48, %f33;
	cvt.rn.f32.s32 	%f34, %r48;
	div.rn.f32 	%f35, %f34, %f7;
	sub.f32 	%f36, %f35, %f3;
	fma.rn.f32 	%f37, %f36, %f36, %f10;
	mul.f32 	%f38, %f37, %f2;
	mul.f32 	%f39, %f38, 0f3FB8AA3B;
	ex2.approx.f32 	%f40, %f39;
	mul.f32 	%f41, %f40, %f1;
	mul.f32 	%f42, %f5, %f41;
	mul.f32 	%f43, %f6, %f41;
	add.s32 	%r49, %r48, %r11;
	mul.wide.s32 	%rd13, %r49, 8;
	add.s64 	%rd14, %rd1, %rd13;
	atom.global.add.f32 	%f44, [%rd14], %f42;
	atom.global.add.f32 	%f45, [%rd14+4], %f43;
	add.s32 	%r50, %r68, 1;
	cvt.rn.f32.u32 	%f46, %r50;
	add.f32 	%f47, %f9, %f46;
	cvt.rzi.s32.f32 	%r51, %f47;
	cvt.rn.f32.s32 	%f48, %r51;
	div.rn.f32 	%f49, %f48, %f7;
	sub.f32 	%f50, %f49, %f3;
	fma.rn.f32 	%f51, %f50, %f50, %f10;
	mul.f32 	%f52, %f51, %f2;
	mul.f32 	%f53, %f52, 0f3FB8AA3B;
	ex2.approx.f32 	%f54, %f53;
	mul.f32 	%f55, %f54, %f1;
	mul.f32 	%f56, %f5, %f55;
	mul.f32 	%f57, %f6, %f55;
	add.s32 	%r52, %r51, %r11;
	mul.wide.s32 	%rd15, %r52, 8;
	add.s64 	%rd16, %rd1, %rd15;
	atom.global.add.f32 	%f58, [%rd16], %f56;
	atom.global.add.f32 	%f59, [%rd16+4], %f57;
	add.s32 	%r53, %r68, 2;
	cvt.rn.f32.u32 	%f60, %r53;
	add.f32 	%f61, %f9, %f60;
	cvt.rzi.s32.f32 	%r54, %f61;
	cvt.rn.f32.s32 	%f62, %r54;
	div.rn.f32 	%f63, %f62, %f7;
	sub.f32 	%f64, %f63, %f3;
	fma.rn.f32 	%f65, %f64, %f64, %f10;
	mul.f32 	%f66, %f65, %f2;
	mul.f32 	%f67, %f66, 0f3FB8AA3B;
	ex2.approx.f32 	%f68, %f67;
	mul.f32 	%f69, %f68, %f1;
	mul.f32 	%f70, %f5, %f69;
	mul.f32 	%f71, %f6, %f69;
	add.s32 	%r55, %r54, %r11;
	mul.wide.s32 	%rd17, %r55, 8;
	add.s64 	%rd18, %rd1, %rd17;
	atom.global.add.f32 	%f72, [%rd18], %f70;
	atom.global.add.f32 	%f73, [%rd18+4], %f71;
	add.s32 	%r56, %r68, 3;
	cvt.rn.f32.u32 	%f74, %r56;
	add.f32 	%f75, %f9, %f74;
	cvt.rzi.s32.f32 	%r57, %f75;
	cvt.rn.f32.s32 	%f76, %r57;
	div.rn.f32 	%f77, %f76, %f7;
	sub.f32 	%f78, %f77, %f3;
	fma.rn.f32 	%f79, %f78, %f78, %f10;
	mul.f32 	%f80, %f79, %f2;
	mul.f32 	%f81, %f80, 0f3FB8AA3B;
	ex2.approx.f32 	%f82, %f81;
	mul.f32 	%f83, %f82, %f1;
	mul.f32 	%f84, %f5, %f83;
	mul.f32 	%f85, %f6, %f83;
	add.s32 	%r58, %r57, %r11;
	mul.wide.s32 	%rd19, %r58, 8;
	add.s64 	%rd20, %rd1, %rd19;
	atom.global.add.f32 	%f86, [%rd20], %f84;
	atom.global.add.f32 	%f87, [%rd20+4], %f85;
	add.s32 	%r68, %r68, 4;
	setp.ne.s32 	%p10, %r68, %r9;
	mov.u32 	%r69, %r9;
	@%p10 bra 	$L__BB1_5;
$L__BB1_6:
	setp.eq.s32 	%p11, %r8, 1;
	cvt.rn.f32.u32 	%f88, %r69;
	add.f32 	%f89, %f9, %f88;
	cvt.rzi.s32.f32 	%r59, %f89;
	cvt.rn.f32.s32 	%f90, %r59;
	div.rn.f32 	%f91, %f90, %f7;
	sub.f32 	%f92, %f91, %f3;
	fma.rn.f32 	%f93, %f92, %f92, %f10;
	mul.f32 	%f94, %f93, %f2;
	mul.f32 	%f95, %f94, 0f3FB8AA3B;
	ex2.approx.f32 	%f96, %f95;
	mul.f32 	%f97, %f96, %f1;
	mul.f32 	%f98, %f5, %f97;
	mul.f32 	%f99, %f6, %f97;
	add.s32 	%r60, %r59, %r11;
	mul.wide.s32 	%rd21, %r60, 8;
	add.s64 	%rd22, %rd1, %rd21;
	atom.global.add.f32 	%f100, [%rd22], %f98;
	atom.global.add.f32 	%f101, [%rd22+4], %f99;
	@%p11 bra 	$L__BB1_8;
	add.s32 	%r61, %r69, 1;
	cvt.rn.f32.u32 	%f102, %r61;
	add.f32 	%f103, %f9, %f102;
	cvt.rzi.s32.f32 	%r62, %f103;
	cvt.rn.f32.s32 	%f104, %r62;
	div.rn.f32 	%f105, %f104, %f7;
	sub.f32 	%f106, %f105, %f3;
	fma.rn.f32 	%f107, %f106, %f106, %f10;
	mul.f32 	%f108, %f107, %f2;
	mul.f32 	%f109, %f108, 0f3FB8AA3B;
	ex2.approx.f32 	%f110, %f109;
	mul.f32 	%f111, %f110, %f1;
	mul.f32 	%f112, %f5, %f111;
	mul.f32 	%f113, %f6, %f111;
	add.s32 	%r63, %r62, %r11;
	mul.wide.s32 	%rd23, %r63, 8;
	add.s64 	%rd24, %rd1, %rd23;
	atom.global.add.f32 	%f114, [%rd24], %f112;
	atom.global.add.f32 	%f115, [%rd24+4], %f113;
	add.s32 	%r64, %r69, 2;
	cvt.rn.f32.u32 	%f116, %r64;
	add.f32 	%f117, %f9, %f116;
	cvt.rzi.s32.f32 	%r65, %f117;
	cvt.rn.f32.s32 	%f118, %r65;
	div.rn.f32 	%f119, %f118, %f7;
	sub.f32 	%f120, %f119, %f3;
	fma.rn.f32 	%f121, %f120, %f120, %f10;
	mul.f32 	%f122, %f121, %f2;
	mul.f32 	%f123, %f122, 0f3FB8AA3B;
	ex2.approx.f32 	%f124, %f123;
	mul.f32 	%f125, %f124, %f1;
	mul.f32 	%f126, %f5, %f125;
	mul.f32 	%f127, %f6, %f125;
	add.s32 	%r66, %r65, %r11;
	mul.wide.s32 	%rd25, %r66, 8;
	add.s64 	%rd26, %rd1, %rd25;
	atom.global.add.f32 	%f128, [%rd26], %f126;
	atom.global.add.f32 	%f129, [%rd26+4], %f127;
$L__BB1_8:
	add.s32 	%r15, %r67, 1;
	setp.ne.s32 	%p12, %r67, %r7;
	mov.u32 	%r67, %r15;
	@%p12 bra 	$L__BB1_3;
$L__BB1_9:
	ret;

}
	// .globl	gather_kernel_center
.visible .entry gather_kernel_center(
	.param .u64 .ptr .align 1 gather_kernel_center_param_0,
	.param .u64 .ptr .align 1 gather_kernel_center_param_1,
	.param .u64 .ptr .align 1 gather_kernel_center_param_2,
	.param .u32 gather_kernel_center_param_3,
	.param .f32 gather_kernel_center_param_4,
	.param .u32 gather_kernel_center_param_5,
	.param .u32 gather_kernel_center_param_6,
	.param .u32 gather_kernel_center_param_7,
	.param .u32 gather_kernel_center_param_8
)
{
	.reg .pred 	%p<22>;
	.reg .b32 	%r<77>;
	.reg .b32 	%f<161>;
	.reg .b64 	%rd<17>;
	.reg .b64 	%fd<6>;

	ld.param.u64 	%rd4, [gather_kernel_center_param_0];
	ld.param.u64 	%rd6, [gather_kernel_center_param_2];
	ld.param.u32 	%r27, [gather_kernel_center_param_3];
	ld.param.f32 	%f42, [gather_kernel_center_param_4];
	ld.param.u32 	%r30, [gather_kernel_center_param_5];
	ld.param.u32 	%r28, [gather_kernel_center_param_6];
	ld.param.u32 	%r29, [gather_kernel_center_param_7];
	ld.param.u32 	%r31, [gather_kernel_center_param_8];
	shr.u32 	%r32, %r30, 31;
	add.s32 	%r33, %r30, %r32;
	shr.s32 	%r34, %r33, 1;
	add.s32 	%r1, %r28, %r27;
	sub.s32 	%r35, %r1, %r34;
	max.s32 	%r36, %r35, 0;
	mov.u32 	%r37, %ntid.z;
	mov.u32 	%r38, %ctaid.z;
	mov.u32 	%r39, %tid.z;
	mad.lo.s32 	%r40, %r37, %r38, %r39;
	add.s32 	%r2, %r40, %r36;
	mov.u32 	%r41, %ntid.y;
	mov.u32 	%r42, %ctaid.y;
	mov.u32 	%r43, %tid.y;
	mad.lo.s32 	%r44, %r41, %r42, %r43;
	add.s32 	%r45, %r44, %r36;
	mov.u32 	%r46, %ntid.x;
	mov.u32 	%r47, %ctaid.x;
	mov.u32 	%r48, %tid.x;
	mad.lo.s32 	%r4, %r46, %r47, %r48;
	shl.b32 	%r5, %r28, 1;
	shl.b32 	%r49, %r27, 1;
	add.s32 	%r50, %r5, %r49;
	max.s32 	%r51, %r2, %r45;
	setp.ge.s32 	%p1, %r51, %r50;
	setp.ge.s32 	%p2, %r4, %r31;
	or.pred  	%p3, %p2, %p1;
	@%p3 bra 	$L__BB2_17;
	cvt.f64.f32 	%fd1, %f42;
	mul.lo.s32 	%r52, %r50, %r50;
	mul.lo.s32 	%r7, %r52, %r4;
	mad.lo.s32 	%r8, %r45, %r50, %r2;
	cvt.rn.f32.s32 	%f44, %r27;
	add.f32 	%f45, %f44, 0f3F000000;
	add.f32 	%f46, %f45, %f45;
	mul.f32 	%f47, %f45, %f46;
	cvt.rn.f32.u32 	%f48, %r52;
	div.rn.f32 	%f1, %f47, %f48;
	sub.s32 	%r53, %r2, %r1;
	cvt.rn.f32.s32 	%f49, %r53;
	cvt.rn.f32.s32 	%f50, %r5;
	div.rn.f32 	%f2, %f49, %f50;
	sub.s32 	%r54, %r1, %r45;
	cvt.rn.f32.s32 	%f51, %r54;
	div.rn.f32 	%f3, %f51, %f50;
	setp.lt.s32 	%p4, %r29, 1;
	mov.f32 	%f157, 0f00000000;
	mov.f32 	%f158, %f157;
	@%p4 bra 	$L__BB2_16;
	mov.f64 	%fd2, 0d400921FB54442D18;
	div.rn.f64 	%fd3, %fd2, %fd1;
	cvt.rn.f32.f64 	%f4, %fd3;
	mov.f64 	%fd4, 0dC023BD3CC9BE45DE;
	div.rn.f64 	%fd5, %fd4, %fd1;
	cvt.rn.f32.f64 	%f5, %fd5;
	shr.u32 	%r56, %r28, 31;
	add.s32 	%r57, %r28, %r56;
	shr.s32 	%r58, %r57, 1;
	add.s32 	%r59, %r58, -1;
	cvt.rn.f32.s32 	%f6, %r59;
	cvt.rn.f32.s32 	%f7, %r28;
	add.s32 	%r60, %r58, 1;
	cvt.rn.f32.s32 	%f8, %r60;
	add.s32 	%r9, %r28, -1;
	mul.lo.s32 	%r10, %r29, %r4;
	neg.s32 	%r11, %r58;
	cvta.to.global.u64 	%rd1, %rd6;
	cvta.to.global.u64 	%rd2, %rd4;
	mov.f32 	%f158, 0f00000000;
	mov.b32 	%r73, 0;
	mov.f32 	%f157, %f158;
$L__BB2_3:
	mul.wide.u32 	%rd7, %r73, 4;
	add.s64 	%rd8, %rd1, %rd7;
	ld.global.f32 	%f53, [%rd8];
	sin.approx.f32 	%f11, %f53;
	cos.approx.f32 	%f12, %f53;
	mul.f32 	%f13, %f12, 0f3F000000;
	mul.f32 	%f14, %f11, 0f3F000000;
	mul.f32 	%f54, %f2, %f13;
	fma.rn.f32 	%f55, %f3, %f14, %f54;
	mul.f32 	%f56, %f13, %f55;
	mul.f32 	%f15, %f56, 0f40800000;
	mul.f32 	%f57, %f14, %f55;
	mul.f32 	%f16, %f57, 0f40800000;
	sub.f32 	%f58, %f15, %f2;
	sub.f32 	%f59, %f16, %f3;
	mul.f32 	%f60, %f59, %f59;
	fma.rn.f32 	%f17, %f58, %f58, %f60;
	setp.ltu.f32 	%p5, %f1, %f17;
	@%p5 bra 	$L__BB2_15;
	sub.f32 	%f61, %f1, %f17;
	sqrt.rn.f32 	%f62, %f61;
	abs.f32 	%f63, %f13;
	abs.f32 	%f64, %f14;
	setp.gt.f32 	%p6, %f63, %f64;
	selp.f32 	%f65, %f15, %f16, %p6;
	selp.f32 	%f66, %f13, %f14, %p6;
	mul.f32 	%f67, %f66, %f62;
	fma.rn.f32 	%f68, %f66, %f62, %f67;
	sub.f32 	%f69, %f65, %f68;
	add.f32 	%f70, %f66, %f66;
	div.rn.f32 	%f71, %f70, %f7;
	div.rn.f32 	%f72, %f69, %f71;
	cvt.rmi.f32.f32 	%f73, %f72;
	add.f32 	%f74, %f73, %f6;
	cvt.rzi.s32.f32 	%r61, %f74;
	add.f32 	%f75, %f65, %f68;
	div.rn.f32 	%f76, %f75, %f71;
	cvt.rmi.f32.f32 	%f77, %f76;
	add.f32 	%f78, %f77, %f8;
	cvt.rzi.s32.f32 	%r62, %f78;
	min.s32 	%r63, %r61, %r62;
	max.s32 	%r64, %r61, %r62;
	max.s32 	%r13, %r63, 0;
	max.s32 	%r65, %r64, 0;
	min.s32 	%r14, %r65, %r9;
	setp.ge.s32 	%p7, %r13, %r14;
	@%p7 bra 	$L__BB2_15;
	min.s32 	%r66, %r13, %r9;
	add.s32 	%r67, %r73, %r10;
	add.s32 	%r76, %r66, 1;
	mad.lo.s32 	%r75, %r67, %r28, %r66;
	add.s32 	%r74, %r11, %r66;
$L__BB2_6:
	add.s32 	%r68, %r76, -1;
	setp.ge.s32 	%p8, %r68, %r14;
	mul.wide.s32 	%rd9, %r75, 8;
	add.s64 	%rd3, %rd2, %rd9;
	mov.f32 	%f149, 0f00000000;
	mov.f32 	%f150, %f149;
	@%p8 bra 	$L__BB2_8;
	ld.global.v2.f32 	{%f150, %f149}, [%rd3];
$L__BB2_8:
	setp.ge.s32 	%p9, %r76, %r14;
	mov.f32 	%f151, 0f00000000;
	mov.f32 	%f152, %f151;
	@%p9 bra 	$L__BB2_10;
	ld.global.v2.f32 	{%f152, %f151}, [%rd3+8];
$L__BB2_10:
	add.s32 	%r21, %r76, 1;
	setp.ge.s32 	%p10, %r21, %r14;
	mov.f32 	%f153, 0f00000000;
	mov.f32 	%f154, %f153;
	@%p10 bra 	$L__BB2_12;
	ld.global.v2.f32 	{%f154, %f153}, [%rd3+16];
$L__BB2_12:
	add.s32 	%r22, %r21, 1;
	setp.ge.s32 	%p11, %r22, %r14;
	mov.f32 	%f155, 0f00000000;
	mov.f32 	%f156, %f155;
	@%p11 bra 	$L__BB2_14;
	ld.global.v2.f32 	{%f156, %f155}, [%rd3+24];
$L__BB2_14:
	cvt.rn.f32.s32 	%f83, %r74;
	div.rn.f32 	%f84, %f83, %f7;
	mul.f32 	%f85, %f12, %f84;
	mul.f32 	%f86, %f11, %f84;
	setp.ge.f32 	%p12, %f85, 0f3F000000;
	selp.f32 	%f87, 0f3EFFFEB0, %f85, %p12;
	setp.ge.f32 	%p13, %f86, 0f3F000000;
	selp.f32 	%f88, 0f3EFFFEB0, %f86, %p13;
	sub.f32 	%f89, %f2, %f87;
	sub.f32 	%f90, %f3, %f88;
	mul.f32 	%f91, %f90, %f90;
	fma.rn.f32 	%f92, %f89, %f89, %f91;
	mul.f32 	%f93, %f92, %f5;
	mul.f32 	%f94, %f93, 0f3FB8AA3B;
	ex2.approx.f32 	%f95, %f94;
	mul.f32 	%f96, %f95, %f4;
	add.s32 	%r69, %r74, 1;
	cvt.rn.f32.s32 	%f97, %r69;
	div.rn.f32 	%f98, %f97, %f7;
	mul.f32 	%f99, %f12, %f98;
	mul.f32 	%f100, %f11, %f98;
	setp.ge.f32 	%p14, %f99, 0f3F000000;
	selp.f32 	%f101, 0f3EFFFEB0, %f99, %p14;
	setp.ge.f32 	%p15, %f100, 0f3F000000;
	selp.f32 	%f102, 0f3EFFFEB0, %f100, %p15;
	sub.f32 	%f103, %f2, %f101;
	sub.f32 	%f104, %f3, %f102;
	mul.f32 	%f105, %f104, %f104;
	fma.rn.f32 	%f106, %f103, %f103, %f105;
	mul.f32 	%f107, %f106, %f5;
	mul.f32 	%f108, %f107, 0f3FB8AA3B;
	ex2.approx.f32 	%f109, %f108;
	mul.f32 	%f110, %f109, %f4;
	add.s32 	%r70, %r74, 2;
	cvt.rn.f32.s32 	%f111, %r70;
	div.rn.f32 	%f112, %f111, %f7;
	mul.f32 	%f113, %f12, %f112;
	mul.f32 	%f114, %f11, %f112;
	setp.ge.f32 	%p16, %f113, 0f3F000000;
	selp.f32 	%f115, 0f3EFFFEB0, %f113, %p16;
	setp.ge.f32 	%p17, %f114, 0f3F000000;
	selp.f32 	%f116, 0f3EFFFEB0, %f114, %p17;
	sub.f32 	%f117, %f2, %f115;
	sub.f32 	%f118, %f3, %f116;
	mul.f32 	%f119, %f118, %f118;
	fma.rn.f32 	%f120, %f117, %f117, %f119;
	mul.f32 	%f121, %f120, %f5;
	mul.f32 	%f122, %f121, 0f3FB8AA3B;
	ex2.approx.f32 	%f123, %f122;
	mul.f32 	%f124, %f123, %f4;
	add.s32 	%r71, %r74, 3;
	cvt.rn.f32.s32 	%f125, %r71;
	div.rn.f32 	%f126, %f125, %f7;
	mul.f32 	%f127, %f12, %f126;
	mul.f32 	%f128, %f11, %f126;
	setp.ge.f32 	%p18, %f127, 0f3F000000;
	selp.f32 	%f129, 0f3EFFFEB0, %f127, %p18;
	setp.ge.f32 	%p19, %f128, 0f3F000000;
	selp.f32 	%f130, 0f3EFFFEB0, %f128, %p19;
	sub.f32 	%f131, %f2, %f129;
	sub.f32 	%f132, %f3, %f130;
	mul.f32 	%f133, %f132, %f132;
	fma.rn.f32 	%f134, %f131, %f131, %f133;
	mul.f32 	%f135, %f134, %f5;
	mul.f32 	%f136, %f135, 0f3FB8AA3B;
	ex2.approx.f32 	%f137, %f136;
	mul.f32 	%f138, %f137, %f4;
	fma.rn.f32 	%f139, %f150, %f96, %f157;
	fma.rn.f32 	%f140, %f96, %f149, %f158;
	fma.rn.f32 	%f141, %f152, %f110, %f139;
	fma.rn.f32 	%f142, %f110, %f151, %f140;
	fma.rn.f32 	%f143, %f154, %f124, %f141;
	fma.rn.f32 	%f144, %f124, %f153, %f142;
	fma.rn.f32 	%f157, %f156, %f138, %f143;
	fma.rn.f32 	%f158, %f138, %f155, %f144;
	add.s32 	%r76, %r76, 4;
	add.s32 	%r75, %r75, 4;
	add.s32 	%r74, %r74, 4;
	add.s32 	%r72, %r22, 1;
	setp.lt.s32 	%p20, %r72, %r14;
	@%p20 bra 	$L__BB2_6;
$L__BB2_15:
	add.s32 	%r73, %r73, 1;
	setp.ne.s32 	%p21, %r73, %r29;
	@%p21 bra 	$L__BB2_3;
$L__BB2_16:
	ld.param.u64 	%rd16, [gather_kernel_center_param_1];
	cvt.s64.s32 	%rd10, %r8;
	cvt.s64.s32 	%rd11, %r7;
	add.s64 	%rd12, %rd11, %rd10;
	cvta.to.global.u64 	%rd13, %rd16;
	shl.b64 	%rd14, %rd12, 3;
	add.s64 	%rd15, %rd13, %rd14;
	st.global.v2.f32 	[%rd15], {%f157, %f158};
$L__BB2_17:
	ret;

}
	// .globl	wrap_kernel
.visible .entry wrap_kernel(
	.param .u64 .ptr .align 1 wrap_kernel_param_0,
	.param .u32 wrap_kernel_param_1,
	.param .u32 wrap_kernel_param_2,
	.param .u32 wrap_kernel_param_3
)
{
	.reg .pred 	%p<7>;
	.reg .b32 	%r<39>;
	.reg .b32 	%f<5>;
	.reg .b64 	%rd<7>;

	ld.param.u64 	%rd1, [wrap_kernel_param_0];
	ld.param.u32 	%r7, [wrap_kernel_param_1];
	ld.param.u32 	%r8, [wrap_kernel_param_2];
	ld.param.u32 	%r6, [wrap_kernel_param_3];
	mov.u32 	%r9, %ntid.x;
	mov.u32 	%r10, %ctaid.x;
	mov.u32 	%r11, %tid.x;
	mad.lo.s32 	%r1, %r9, %r10, %r11;
	mov.u32 	%r12, %ntid.y;
	mov.u32 	%r13, %ctaid.y;
	mov.u32 	%r14, %tid.y;
	mad.lo.s32 	%r15, %r12, %r13, %r14;
	mov.u32 	%r16, %ntid.z;
	mov.u32 	%r17, %ctaid.z;
	mov.u32 	%r18, %tid.z;
	mad.lo.s32 	%r3, %r16, %r17, %r18;
	shl.b32 	%r4, %r7, 1;
	shl.b32 	%r19, %r6, 1;
	add.s32 	%r20, %r19, %r4;
	max.s32 	%r21, %r1, %r15;
	setp.ge.s32 	%p1, %r21, %r20;
	setp.ge.s32 	%p2, %r3, %r8;
	or.pred  	%p3, %p2, %p1;
	@%p3 bra 	$L__BB3_3;
	sub.s32 	%r22, %r20, %r6;
	min.s32 	%r23, %r1, %r15;
	setp.ge.s32 	%p4, %r23, %r6;
	setp.lt.s32 	%p5, %r21, %r22;
	and.pred  	%p6, %p5, %p4;
	@%p6 bra 	$L__BB3_3;
	cvta.to.global.u64 	%rd2, %rd1;
	add.s32 	%r25, %r4, %r1;
	sub.s32 	%r26, %r25, %r6;
	rem.s32 	%r27, %r26, %r4;
	add.s32 	%r28, %r4, %r15;
	sub.s32 	%r29, %r28, %r6;
	rem.s32 	%r30, %r29, %r4;
	mad.lo.s32 	%r31, %r20, %r15, %r1;
	mul.lo.s32 	%r32, %r20, %r3;
	mul.lo.s32 	%r33, %r32, %r20;
	add.s32 	%r34, %r31, %r33;
	add.s32 	%r35, %r30, %r6;
	add.s32 	%r36, %r33, %r6;
	add.s32 	%r37, %r36, %r27;
	mad.lo.s32 	%r38, %r35, %r20, %r37;
	mul.wide.s32 	%rd3, %r38, 8;
	add.s64 	%rd4, %rd2, %rd3;
	mul.wide.s32 	%rd5, %r34, 8;
	add.s64 	%rd6, %rd2, %rd5;
	ld.global.f32 	%f1, [%rd6];
	atom.global.add.f32 	%f2, [%rd4], %f1;
	ld.global.f32 	%f3, [%rd6+4];
	atom.global.add.f32 	%f4, [%rd4+4], %f3;
$L__BB3_3:
	ret;

}


// ===== COMPILED SASS (sm_100) =====

	.target	sm_100

	.elftype	@"ET_EXEC"


//--------------------- .note.nv.tkinfo           --------------------------
	.section	.note.nv.tkinfo,"",@"SHT_NOTE"
	.sectionflags	@"SHF_NOTE_NV_TKINFO"
	.tkinfo
        /*0018*/ 	.word	0x00000002
        /*0030*/ 	.string	""
        /*0030*/ 	.string	"ptxas"
        /*0030*/ 	.string	"Cuda compilation tools, release 13.0, V13.0.88"
        /*0030*/ 	.string	"Build cuda_13.0.r13.0/compiler.36424714_0"
        /*0030*/ 	.string	"-arch sm_100 -m 64 "



//--------------------- .note.nv.cuinfo           --------------------------
	.section	.note.nv.cuinfo,"",@"SHT_NOTE"
	.sectionflags	@"SHF_NOTE_NV_CUINFO"
        /*0018*/ 	.short	0x0002
        /*001a*/ 	.short	0x0064
        /*001c*/ 	.short	0x0082
	.zero		2


//--------------------- .nv.info                  --------------------------
	.section	.nv.info,"",@"SHT_CUDA_INFO"
	.align	4


	//----- nvinfo : EIATTR_REGCOUNT
	.align		4
        /*0000*/ 	.byte	0x04, 0x2f
        /*0002*/ 	.short	(.L_1 - .L_0)
	.align		4
.L_0:
        /*0004*/ 	.word	index@(gather_kernel_partial)
        /*0008*/ 	.word	0x0000001d


	//----- nvinfo : EIATTR_FRAME_SIZE
	.align		4
.L_1:
        /*000c*/ 	.byte	0x04, 0x11
        /*000e*/ 	.short	(.L_3 - .L_2)
	.align		4
.L_2:
        /*0010*/ 	.word	index@($__internal_6_$__cuda_sm3x_div_rn_noftz_f32_slowpath)
        /*0014*/ 	.word	0x00000000


	//----- nvinfo : EIATTR_FRAME_SIZE
	.align		4
.L_3:
        /*0018*/ 	.byte	0x04, 0x11
        /*001a*/ 	.short	(.L_5 - .L_4)
	.align		4
.L_4:
        /*001c*/ 	.word	index@($__internal_5_$__cuda_sm20_div_rn_f64_full)
        /*0020*/ 	.word	0x00000000


	//----- nvinfo : EIATTR_FRAME_SIZE
	.align		4
.L_5:
        /*0024*/ 	.byte	0x04, 0x11
        /*0026*/ 	.short	(.L_7 - .L_6)
	.align		4
.L_6:
        /*0028*/ 	.word	index@(gather_kernel_partial)
        /*002c*/ 	.word	0x00000000


	//----- nvinfo : EIATTR_REGCOUNT
	.align		4
.L_7:
        /*0030*/ 	.byte	0x04, 0x2f
        /*0032*/ 	.short	(.L_9 - .L_8)
	.align		4
.L_8:
        /*0034*/ 	.word	index@(gather_kernel)
        /*0038*/ 	.word	0x0000001d


	//----- nvinfo : EIATTR_FRAME_SIZE
	.align		4
.L_9:
        /*003c*/ 	.byte	0x04, 0x11
        /*003e*/ 	.short	(.L_11 - .L_10)
	.align		4
.L_10:
        /*0040*/ 	.word	index@($__internal_4_$__cuda_sm3x_div_rn_noftz_f32_slowpath)
        /*0044*/ 	.word	0x00000000


	//----- nvinfo : EIATTR_FRAME_SIZE
	.align		4
.L_11:
        /*0048*/ 	.byte	0x04, 0x11
        /*004a*/ 	.short	(.L_13 - .L_12)
	.align		4
.L_12:
        /*004c*/ 	.word	index@($__internal_3_$__cuda_sm20_div_rn_f64_full)
        /*0050*/ 	.word	0x00000000


	//----- nvinfo : EIATTR_FRAME_SIZE
	.align		4
.L_13:
        /*0054*/ 	.byte	0x04, 0x11
        /*0056*/ 	.short	(.L_15 - .L_14)
	.align		4
.L_14:
        /*0058*/ 	.word	index@(gather_kernel)
        /*005c*/ 	.word	0x00000000


	//----- nvinfo : EIATTR_REGCOUNT
	.align		4
.L_15:
        /*0060*/ 	.byte	0x04, 0x2f
        /*0062*/ 	.short	(.L_17 - .L_16)
	.align		4
.L_16:
        /*0064*/ 	.word	index@(gather_kernel_center)
        /*0068*/ 	.word	0x0000002a


	//----- nvinfo : EIATTR_FRAME_SIZE
	.align		4
.L_17:
        /*006c*/ 	.byte	0x04, 0x11
        /*006e*/ 	.short	(.L_19 - .L_18)
	.align		4
.L_18:
        /*0070*/ 	.word	index@($__internal_2_$__cuda_sm3x_div_rn_noftz_f32_slowpath)
        /*0074*/ 	.word	0x00000000


	//----- nvinfo : EIATTR_FRAME_SIZE
	.align		4
.L_19:
        /*0078*/ 	.byte	0x04, 0x11
        /*007a*/ 	.short	(.L_21 - .L_20)
	.align		4
.L_20:
        /*007c*/ 	.word	index@($__internal_1_$__cuda_sm20_sqrt_rn_f32_slowpath)
        /*0080*/ 	.word	0x00000000


	//----- nvinfo : EIATTR_FRAME_SIZE
	.align		4
.L_21:
        /*0084*/ 	.byte	0x04, 0x11
        /*0086*/ 	.short	(.L_23 - .L_22)
	.align		4
.L_22:
        /*0088*/ 	.word	index@($__internal_0_$__cuda_sm20_div_rn_f64_full)
        /*008c*/ 	.word	0x00000000


	//----- nvinfo : EIATTR_FRAME_SIZE
	.align		4
.L_23:
        /*0090*/ 	.byte	0x04, 0x11
        /*0092*/ 	.short	(.L_25 - .L_24)
	.align		4
.L_24:
        /*0094*/ 	.word	index@(gather_kernel_center)
        /*0098*/ 	.word	0x00000000


	//----- nvinfo : EIATTR_REGCOUNT
	.align		4
.L_25:
        /*009c*/ 	.byte	0x04, 0x2f
        /*009e*/ 	.short	(.L_27 - .L_26)
	.align		4
.L_26:
        /*00a0*/ 	.word	index@(wrap_kernel)
        /*00a4*/ 	.word	0x00000016


	//----- nvinfo : EIATTR_FRAME_SIZE
	.align		4
.L_27:
        /*00a8*/ 	.byte	0x04, 0x11
        /*00aa*/ 	.short	(.L_29 - .L_28)
	.align		4
.L_28:
        /*00ac*/ 	.word	index@(wrap_kernel)
        /*00b0*/ 	.word	0x00000000


	//----- nvinfo : EIATTR_MIN_STACK_SIZE
	.align		4
.L_29:
        /*00b4*/ 	.byte	0x04, 0x12
        /*00b6*/ 	.short	(.L_31 - .L_30)
	.align		4
.L_30:
        /*00b8*/ 	.word	index@(wrap_kernel)
        /*00bc*/ 	.word	0x00000000


	//----- nvinfo : EIATTR_MIN_STACK_SIZE
	.align		4
.L_31:
        /*00c0*/ 	.byte	0x04, 0x12
        /*00c2*/ 	.short	(.L_33 - .L_32)
	.align		4
.L_32:
        /*00c4*/ 	.word	index@(gather_kernel_center)
        /*00c8*/ 	.word	0x00000000


	//----- nvinfo : EIATTR_MIN_STACK_SIZE
	.align		4
.L_33:
        /*00cc*/ 	.byte	0x04, 0x12
        /*00ce*/ 	.short	(.L_35 - .L_34)
	.align		4
.L_34:
        /*00d0*/ 	.word	index@(gather_kernel)
        /*00d4*/ 	.word	0x00000000


	//----- nvinfo : EIATTR_MIN_STACK_SIZE
	.align		4
.L_35:
        /*00d8*/ 	.byte	0x04, 0x12
        /*00da*/ 	.short	(.L_37 - .L_36)
	.align		4
.L_36:
        /*00dc*/ 	.word	index@(gather_kernel_partial)
        /*00e0*/ 	.word	0x00000000
.L_37:


//--------------------- .nv.compat                --------------------------
	.section	.nv.compat,"",@"SHT_CUDA_COMPAT_INFO"
	.align	4
        /*0000*/ 	.byte	0x02, 0x09, 0x00, 0x00, 0x02, 0x02, 0x01, 0x00, 0x02, 0x05, 0x05, 0x00, 0x03, 0x07, 0x01, 0x01
        /*0010*/ 	.byte	0x02, 0x03, 0x00, 0x00, 0x02, 0x06, 0x01, 0x00, 0x04, 0x0b, 0x08, 0x00, 0x01, 0x00, 0x00, 0x00
        /*0020*/ 	.byte	0x00, 0x00, 0x00, 0x00


//--------------------- .nv.info.wrap_kernel      --------------------------
	.section	.nv.info.wrap_kernel,"",@"SHT_CUDA_INFO"
	.sectionflags	@""
	.align	4


	//----- nvinfo : EIATTR_CUDA_API_VERSION
	.align		4
        /*0000*/ 	.byte	0x04, 0x37
        /*0002*/ 	.short	(.L_39 - .L_38)
.L_38:
        /*0004*/ 	.word	0x00000082


	//----- nvinfo : EIATTR_KPARAM_INFO
	.align		4
.L_39:
        /*0008*/ 	.byte	0x04, 0x17
        /*000a*/ 	.short	(.L_41 - .L_40)
.L_40:
        /*000c*/ 	.word	0x00000000
        /*0010*/ 	.short	0x0003
        /*0012*/ 	.short	0x0010
        /*0014*/ 	.byte	0x00, 0xf0, 0x11, 0x00


	//----- nvinfo : EIATTR_KPARAM_INFO
	.align		4
.L_41:
        /*0018*/ 	.byte	0x04, 0x17
        /*001a*/ 	.short	(.L_43 - .L_42)
.L_42:
        /*001c*/ 	.word	0x00000000
        /*0020*/ 	.short	0x0002
        /*0022*/ 	.short	0x000c
        /*0024*/ 	.byte	0x00, 0xf0, 0x11, 0x00


	//----- nvinfo : EIATTR_KPARAM_INFO
	.align		4
.L_43:
        /*0028*/ 	.byte	0x04, 0x17
        /*002a*/ 	.short	(.L_45 - .L_44)
.L_44:
        /*002c*/ 	.word	0x00000000
        /*0030*/ 	.short	0x0001
        /*0032*/ 	.short	0x0008
        /*0034*/ 	.byte	0x00, 0xf0, 0x11, 0x00


	//----- nvinfo : EIATTR_KPARAM_INFO
	.align		4
.L_45:
        /*0038*/ 	.byte	0x04, 0x17
        /*003a*/ 	.short	(.L_47 - .L_46)
.L_46:
        /*003c*/ 	.word	0x00000000
        /*0040*/ 	.short	0x0000
        /*0042*/ 	.short	0x0000
        /*0044*/ 	.byte	0x00, 0xf5, 0x21, 0x00


	//----- nvinfo : EIATTR_SPARSE_MMA_MASK
	.align		4
.L_47:
        /*0048*/ 	.byte	0x03, 0x50
        /*004a*/ 	.short	0x0000


	//----- nvinfo : EIATTR_MAXREG_COUNT
	.align		4
        /*004c*/ 	.byte	0x03, 0x1b
        /*004e*/ 	.short	0x00ff


	//----- nvinfo : EIATTR_MERCURY_ISA_VERSION
	.align		4
        /*0050*/ 	.byte	0x03, 0x5f
        /*0052*/ 	.short	0x0101


	//----- nvinfo : EIATTR_VRC_CTA_INIT_COUNT
	.align		4
        /*0054*/ 	.byte	0x02, 0x4a
	.zero		1
	.zero		1


	//----- nvinfo : EIATTR_EXIT_INSTR_OFFSETS
	.align		4
        /*0058*/ 	.byte	0x04, 0x1c
        /*005a*/ 	.short	(.L_49 - .L_48)


	//   ....[0]....
.L_48:
        /*005c*/ 	.word	0x00000140


	//   ....[1]....
        /*0060*/ 	.word	0x00000190


	//   ....[2]....
        /*0064*/ 	.word	0x000004d0


	//----- nvinfo : EIATTR_CBANK_PARAM_SIZE
	.align		4
.L_49:
        /*0068*/ 	.byte	0x03, 0x19
        /*006a*/ 	.short	0x0014


	//----- nvinfo : EIATTR_PARAM_CBANK
	.align		4
        /*006c*/ 	.byte	0x04, 0x0a
        /*006e*/ 	.short	(.L_51 - .L_50)
	.align		4
.L_50:
        /*0070*/ 	.word	index@(.nv.constant0.wrap_kernel)
        /*0074*/ 	.short	0x0380
        /*0076*/ 	.short	0x0014


	//----- nvinfo : EIATTR_SW_WAR
	.align		4
.L_51:
        /*0078*/ 	.byte	0x04, 0x36
        /*007a*/ 	.short	(.L_53 - .L_52)
.L_52:
        /*007c*/ 	.word	0x00000008
.L_53:


//--------------------- .nv.info.gather_kernel_center --------------------------
	.section	.nv.info.gather_kernel_center,"",@"SHT_CUDA_INFO"
	.sectionflags	@""
	.align	4


	//----- nvinfo : EIATTR_CUDA_API_VERSION
	.align		4
        /*0000*/ 	.byte	0x04, 0x37
        /*0002*/ 	.short	(.L_55 - .L_54)
.L_54:
        /*0004*/ 	.word	0x00000082


	//----- nvinfo : EIATTR_KPARAM_INFO
	.align		4
.L_55:
        /*0008*/ 	.byte	0x04, 0x17
        /*000a*/ 	.short	(.L_57 - .L_56)
.L_56:
        /*000c*/ 	.word	0x00000000
        /*0010*/ 	.short	0x0008
        /*0012*/ 	.short	0x002c
        /*0014*/ 	.byte	0x00, 0xf0, 0x11, 0x00


	//----- nvinfo : EIATTR_KPARAM_INFO
	.align		4
.L_57:
        /*0018*/ 	.byte	0x04, 0x17
        /*001a*/ 	.short	(.L_59 - .L_58)
.L_58:
        /*001c*/ 	.word	0x00000000
        /*0020*/ 	.short	0x0007
        /*0022*/ 	.short	0x0028
        /*0024*/ 	.byte	0x00, 0xf0, 0x11, 0x00


	//----- nvinfo : EIATTR_KPARAM_INFO
	.align		4
.L_59:
        /*0028*/ 	.byte	0x04, 0x17
        /*002a*/ 	.short	(.L_61 - .L_60)
.L_60:
        /*002c*/ 	.word	0x00000000
        /*0030*/ 	.short	0x0006
        /*0032*/ 	.short	0x0024
        /*0034*/ 	.byte	0x00, 0xf0, 0x11, 0x00


	//----- nvinfo : EIATTR_KPARAM_INFO
	.align		4
.L_61:
        /*0038*/ 	.byte	0x04, 0x17
        /*003a*/ 	.short	(.L_63 - .L_62)
.L_62:
        /*003c*/ 	.word	0x00000000
        /*0040*/ 	.short	0x0005
        /*0042*/ 	.short	0x0020
        /*0044*/ 	.byte	0x00, 0xf0, 0x11, 0x00


	//----- nvinfo : EIATTR_KPARAM_INFO
	.align		4
.L_63:
        /*0048*/ 	.byte	0x04, 0x17
        /*004a*/ 	.short	(.L_65 - .L_64)
.L_64:
        /*004c*/ 	.word	0x00000000
        /*0050*/ 	.short	0x0004
        /*0052*/ 	.short	0x001c
        /*0054*/ 	.byte	0x00, 0xf0, 0x11, 0x00


	//----- nvinfo : EIATTR_KPARAM_INFO
	.align		4
.L_65:
        /*0058*/ 	.byte	0x04, 0x17
        /*005a*/ 	.short	(.L_67 - .L_66)
.L_66:
        /*005c*/ 	.word	0x00000000
        /*0060*/ 	.short	0x0003
        /*0062*/ 	.short	0x0018
        /*0064*/ 	.byte	0x00, 0xf0, 0x11, 0x00


	//----- nvinfo : EIATTR_KPARAM_INFO
	.align		4
.L_67:
        /*0068*/ 	.byte	0x04, 0x17
        /*006a*/ 	.short	(.L_69 - .L_68)
.L_68:
        /*006c*/ 	.word	0x00000000
        /*0070*/ 	.short	0x0002
        /*0072*/ 	.short	0x0010
        /*0074*/ 	.byte	0x00, 0xf5, 0x21, 0x00


	//----- nvinfo : EIATTR_KPARAM_INFO
	.align		4
.L_69:
        /*0078*/ 	.byte	0x04, 0x17
        /*007a*/ 	.short	(.L_71 - .L_70)
.L_70:
        /*007c*/ 	.word	0x00000000
        /*0080*/ 	.short	0x0001
        /*0082*/ 	.short	0x0008
        /*0084*/ 	.byte	0x00, 0xf5, 0x21, 0x00


	//----- nvinfo : EIATTR_KPARAM_INFO
	.align		4
.L_71:
        /*0088*/ 	.byte	0x04, 0x17
        /*008a*/ 	.short	(.L_73 - .L_72)
.L_72:
        /*008c*/ 	.word	0x00000000
        /*0090*/ 	.short	0x0000
        /*0092*/ 	.short	0x0000
        /*0094*/ 	.byte	0x00, 0xf5, 0x21, 0x00


	//----- nvinfo : EIATTR_SPARSE_MMA_MASK
	.align		4
.L_73:
        /*0098*/ 	.byte	0x03, 0x50
        /*009a*/ 	.short	0x0000


	//----- nvinfo : EIATTR_MAXREG_COUNT
	.align		4
        /*009c*/ 	.byte	0x03, 0x1b
        /*009e*/ 	.short	0x00ff


	//----- nvinfo : EIATTR_MERCURY_ISA_VERSION
	.align		4
        /*00a0*/ 	.byte	0x03, 0x5f
        /*00a2*/ 	.short	0x0101


	//----- nvinfo : EIATTR_VRC_CTA_INIT_COUNT
	.align		4
        /*00a4*/ 	.byte	0x02, 0x4a
	.zero		1
	.zero		1


	//----- nvinfo : EIATTR_EXIT_INSTR_OFFSETS
	.align		4
        /*00a8*/ 	.byte	0x04, 0x1c
        /*00aa*/ 	.short	(.L_75 - .L_74)


	//   ....[0]....
.L_74:
        /*00ac*/ 	.word	0x000001d0


	//   ....[1]....
        /*00b0*/ 	.word	0x00001af0


	//----- nvinfo : EIATTR_CRS_STACK_SIZE
	.align		4
.L_75:
        /*00b4*/ 	.byte	0x04, 0x1e
        /*00b6*/ 	.short	(.L_77 - .L_76)
.L_76:
        /*00b8*/ 	.word	0x00000000


	//----- nvinfo : EIATTR_CBANK_PARAM_SIZE
	.align		4
.L_77:
        /*00bc*/ 	.byte	0x03, 0x19
        /*00be*/ 	.short	0x0030


	//----- nvinfo : EIATTR_PARAM_CBANK
	.align		4
        /*00c0*/ 	.byte	0x04, 0x0a
        /*00c2*/ 	.short	(.L_79 - .L_78)
	.align		4
.L_78:
        /*00c4*/ 	.word	index@(.nv.constant0.gather_kernel_center)
        /*00c8*/ 	.short	0x0380
        /*00ca*/ 	.short	0x0030


	//----- nvinfo : EIATTR_SW_WAR
	.align		4
.L_79:
        /*00cc*/ 	.byte	0x04, 0x36
        /*00ce*/ 	.short	(.L_81 - .L_80)
.L_80:
        /*00d0*/ 	.word	0x00000008
.L_81:


//--------------------- .nv.info.gather_kernel    --------------------------
	.section	.nv.info.gather_kernel,"",@"SHT_CUDA_INFO"
	.sectionflags	@""
	.align	4


	//----- nvinfo : EIATTR_CUDA_API_VERSION
	.align		4
        /*0000*/ 	.byte	0x04, 0x37
        /*0002*/ 	.short	(.L_83 - .L_82)
.L_82:
        /*0004*/ 	.word	0x00000082


	//----- nvinfo : EIATTR_KPARAM_INFO
	.align		4
.L_83:
        /*0008*/ 	.byte	0x04, 0x17
        /*000a*/ 	.short	(.L_85 - .L_84)
.L_84:
        /*000c*/ 	.word	0x00000000
        /*0010*/ 	.short	0x0007
        /*0012*/ 	.short	0x0028
        /*0014*/ 	.byte	0x00, 0xf0, 0x11, 0x00


	//----- nvinfo : EIATTR_KPARAM_INFO
	.align		4
.L_85:
        /*0018*/ 	.byte	0x04, 0x17
        /*001a*/ 	.short	(.L_87 - .L_86)
.L_86:
        /*001c*/ 	.word	0x00000000
        /*0020*/ 	.short	0x0006
        /*0022*/ 	.short	0x0024
        /*0024*/ 	.byte	0x00, 0xf0, 0x11, 0x00


	//----- nvinfo : EIATTR_KPARAM_INFO
	.align		4
.L_87:
        /*0028*/ 	.byte	0x04, 0x17
        /*002a*/ 	.short	(.L_89 - .L_88)
.L_88:
        /*002c*/ 	.word	0x00000000
        /*0030*/ 	.short	0x0005
        /*0032*/ 	.short	0x0020
        /*0034*/ 	.byte	0x00, 0xf0, 0x11, 0x00


	//----- nvinfo : EIATTR_KPARAM_INFO
	.align		4
.L_89:
        /*0038*/ 	.byte	0x04, 0x17
        /*003a*/ 	.short	(.L_91 - .L_90)
.L_90:
        /*003c*/ 	.word	0x00000000
        /*0040*/ 	.short	0x0004
        /*0042*/ 	.short	0x001c
        /*0044*/ 	.byte	0x00, 0xf0, 0x11, 0x00


	//----- nvinfo : EIATTR_KPARAM_INFO
	.align		4
.L_91:
        /*0048*/ 	.byte	0x04, 0x17
        /*004a*/ 	.short	(.L_93 - .L_92)
.L_92:
        /*004c*/ 	.word	0x00000000
        /*0050*/ 	.short	0x0003
        /*0052*/ 	.short	0x0018
        /*0054*/ 	.byte	0x00, 0xf0, 0x11, 0x00


	//----- nvinfo : EIATTR_KPARAM_INFO
	.align		4
.L_93:
        /*0058*/ 	.byte	0x04, 0x17
        /*005a*/ 	.short	(.L_95 - .L_94)
.L_94:
        /*005c*/ 	.word	0x00000000
        /*0060*/ 	.short	0x0002
        /*0062*/ 	.short	0x0010
        /*0064*/ 	.byte	0x00, 0xf5, 0x21, 0x00


	//----- nvinfo : EIATTR_KPARAM_INFO
	.align		4
.L_95:
        /*0068*/ 	.byte	0x04, 0x17
        /*006a*/ 	.short	(.L_97 - .L_96)
.L_96:
        /*006c*/ 	.word	0x00000000
        /*0070*/ 	.short	0x0001
        /*0072*/ 	.short	0x0008
        /*0074*/ 	.byte	0x00, 0xf5, 0x21, 0x00


	//----- nvinfo : EIATTR_KPARAM_INFO
	.align		4
.L_97:
        /*0078*/ 	.byte	0x04, 0x17
        /*007a*/ 	.short	(.L_99 - .L_98)
.L_98:
        /*007c*/ 	.word	0x00000000
        /*0080*/ 	.short	0x0000
        /*0082*/ 	.short	0x0000
        /*0084*/ 	.byte	0x00, 0xf5, 0x21, 0x00


	//----- nvinfo : EIATTR_SPARSE_MMA_MASK
	.align		4
.L_99:
        /*0088*/ 	.byte	0x03, 0x50
        /*008a*/ 	.short	0x0000


	//----- nvinfo : EIATTR_MAXREG_COUNT
	.align		4
        /*008c*/ 	.byte	0x03, 0x1b
        /*008e*/ 	.short	0x00ff


	//----- nvinfo : EIATTR_MERCURY_ISA_VERSION
	.align		4
        /*0090*/ 	.byte	0x03, 0x5f
        /*0092*/ 	.short	0x0101


	//----- nvinfo : EIATTR_VRC_CTA_INIT_COUNT
	.align		4
        /*0094*/ 	.byte	0x02, 0x4a
	.zero		1
	.zero		1


	//----- nvinfo : EIATTR_EXIT_INSTR_OFFSETS
	.align		4
        /*0098*/ 	.byte	0x04, 0x1c
        /*009a*/ 	.short	(.L_101 - .L_100)


	//   ....[0]....
.L_100:
        /*009c*/ 	.word	0x00000120


	//   ....[1]....
        /*00a0*/ 	.word	0x00000740


	//   ....[2]....
        /*00a4*/ 	.word	0x00001990


	//----- nvinfo : EIATTR_CRS_STACK_SIZE
	.align		4
.L_101:
        /*00a8*/ 	.byte	0x04, 0x1e
        /*00aa*/ 	.short	(.L_103 - .L_102)
.L_102:
        /*00ac*/ 	.word	0x00000000


	//----- nvinfo : EIATTR_CBANK_PARAM_SIZE
	.align		4
.L_103:
        /*00b0*/ 	.byte	0x03, 0x19
        /*00b2*/ 	.short	0x002c


	//----- nvinfo : EIATTR_PARAM_CBANK
	.align		4
        /*00b4*/ 	.byte	0x04, 0x0a
        /*00b6*/ 	.short	(.L_105 - .L_104)
	.align		4
.L_104:
        /*00b8*/ 	.word	index@(.nv.constant0.gather_kernel)
        /*00bc*/ 	.short	0x0380
        /*00be*/ 	.short	0x002c


	//----- nvinfo : EIATTR_SW_WAR
	.align		4
.L_105:
        /*00c0*/ 	.byte	0x04, 0x36
        /*00c2*/ 	.short	(.L_107 - .L_106)
.L_106:
        /*00c4*/ 	.word	0x00000008
.L_107:


//--------------------- .nv.info.gather_kernel_partial --------------------------
	.section	.nv.info.gather_kernel_partial,"",@"SHT_CUDA_INFO"
	.sectionflags	@""
	.align	4


	//----- nvinfo : EIATTR_CUDA_API_VERSION
	.align		4
        /*0000*/ 	.byte	0x04, 0x37
        /*0002*/ 	.short	(.L_109 - .L_108)
.L_108:
        /*0004*/ 	.word	0x00000082


	//----- nvinfo : EIATTR_KPARAM_INFO
	.align		4
.L_109:
        /*0008*/ 	.byte	0x04, 0x17
        /*000a*/ 	.short	(.L_111 - .L_110)
.L_110:
        /*000c*/ 	.word	0x00000000
        /*0010*/ 	.short	0x0008
        /*0012*/ 	.short	0x002c
        /*0014*/ 	.byte	0x00, 0xf0, 0x11, 0x00


	//----- nvinfo : EIATTR_KPARAM_INFO
	.align		4
.L_111:
        /*0018*/ 	.byte	0x04, 0x17
        /*001a*/ 	.short	(.L_113 - .L_112)
.L_112:
        /*001c*/ 	.word	0x00000000
        /*0020*/ 	.short	0x0007
        /*0022*/ 	.short	0x0028
        /*0024*/ 	.byte	0x00, 0xf0, 0x11, 0x00


	//----- nvinfo : EIATTR_KPARAM_INFO
	.align		4
.L_113:
        /*0028*/ 	.byte	0x04, 0x17
        /*002a*/ 	.short	(.L_115 - .L_114)
.L_114:
        /*002c*/ 	.word	0x00000000
        /*0030*/ 	.short	0x0006
        /*0032*/ 	.short	0x0024
        /*0034*/ 	.byte	0x00, 0xf0, 0x11, 0x00


	//----- nvinfo : EIATTR_KPARAM_INFO
	.align		4
.L_115:
        /*0038*/ 	.byte	0x04, 0x17
        /*003a*/ 	.short	(.L_117 - .L_116)
.L_116:
        /*003c*/ 	.word	0x00000000
        /*0040*/ 	.short	0x0005
        /*0042*/ 	.short	0x0020
        /*0044*/ 	.byte	0x00, 0xf0, 0x11, 0x00


	//----- nvinfo : EIATTR_KPARAM_INFO
	.align		4
.L_117:
        /*0048*/ 	.byte	0x04, 0x17
        /*004a*/ 	.short	(.L_119 - .L_118)
.L_118:
        /*004c*/ 	.word	0x00000000
        /*0050*/ 	.short	0x0004
        /*0052*/ 	.short	0x001c
        /*0054*/ 	.byte	0x00, 0xf0, 0x11, 0x00


	//----- nvinfo : EIATTR_KPARAM_INFO
	.align		4
.L_119:
        /*0058*/ 	.byte	0x04, 0x17
        /*005a*/ 	.short	(.L_121 - .L_120)
.L_120:
        /*005c*/ 	.word	0x00000000
        /*0060*/ 	.short	0x0003
        /*0062*/ 	.short	0x0018
        /*0064*/ 	.byte	0x00, 0xf0, 0x11, 0x00


	//----- nvinfo : EIATTR_KPARAM_INFO
	.align		4
.L_121:
        /*0068*/ 	.byte	0x04, 0x17
        /*006a*/ 	.short	(.L_123 - .L_122)
.L_122:
        /*006c*/ 	.word	0x00000000
        /*0070*/ 	.short	0x0002
        /*0072*/ 	.short	0x0010
        /*0074*/ 	.byte	0x00, 0xf5, 0x21, 0x00


	//----- nvinfo : EIATTR_KPARAM_INFO
	.align		4
.L_123:
        /*0078*/ 	.byte	0x04, 0x17
        /*007a*/ 	.short	(.L_125 - .L_124)
.L_124:
        /*007c*/ 	.word	0x00000000
        /*0080*/ 	.short	0x0001
        /*0082*/ 	.short	0x0008
        /*0084*/ 	.byte	0x00, 0xf5, 0x21, 0x00


	//----- nvinfo : EIATTR_KPARAM_INFO
	.align		4
.L_125:
        /*0088*/ 	.byte	0x04, 0x17
        /*008a*/ 	.short	(.L_127 - .L_126)
.L_126:
        /*008c*/ 	.word	0x00000000
        /*0090*/ 	.short	0x0000
        /*0092*/ 	.short	0x0000
        /*0094*/ 	.byte	0x00, 0xf5, 0x21, 0x00


	//----- nvinfo : EIATTR_SPARSE_MMA_MASK
	.align		4
.L_127:
        /*0098*/ 	.byte	0x03, 0x50
        /*009a*/ 	.short	0x0000


	//----- nvinfo : EIATTR_MAXREG_COUNT
	.align		4
        /*009c*/ 	.byte	0x03, 0x1b
        /*009e*/ 	.short	0x00ff


	//----- nvinfo : EIATTR_MERCURY_ISA_VERSION
	.align		4
        /*00a0*/ 	.byte	0x03, 0x5f
        /*00a2*/ 	.short	0x0101


	//----- nvinfo : EIATTR_VRC_CTA_INIT_COUNT
	.align		4
        /*00a4*/ 	.byte	0x02, 0x4a
	.zero		1
	.zero		1


	//----- nvinfo : EIATTR_EXIT_INSTR_OFFSETS
	.align		4
        /*00a8*/ 	.byte	0x04, 0x1c
        /*00aa*/ 	.short	(.L_129 - .L_128)


	//   ....[0]....
.L_128:
        /*00ac*/ 	.word	0x00000120


	//   ....[1]....
        /*00b0*/ 	.word	0x00000780


	//   ....[2]....
        /*00b4*/ 	.word	0x00001e50


	//----- nvinfo : EIATTR_CRS_STACK_SIZE
	.align		4
.L_129:
        /*00b8*/ 	.byte	0x04, 0x1e
        /*00ba*/ 	.short	(.L_131 - .L_130)
.L_130:
        /*00bc*/ 	.word	0x00000000


	//----- nvinfo : EIATTR_CBANK_PARAM_SIZE
	.align		4
.L_131:
        /*00c0*/ 	.byte	0x03, 0x19
        /*00c2*/ 	.short	0x0030


	//----- nvinfo : EIATTR_PARAM_CBANK
	.align		4
        /*00c4*/ 	.byte	0x04, 0x0a
        /*00c6*/ 	.short	(.L_133 - .L_132)
	.align		4
.L_132:
        /*00c8*/ 	.word	index@(.nv.constant0.gather_kernel_partial)
        /*00cc*/ 	.short	0x0380
        /*00ce*/ 	.short	0x0030


	//----- nvinfo : EIATTR_SW_WAR
	.align		4
.L_133:
        /*00d0*/ 	.byte	0x04, 0x36
        /*00d2*/ 	.short	(.L_135 - .L_134)
.L_134:
        /*00d4*/ 	.word	0x00000008
.L_135:


//--------------------- .nv.callgraph             --------------------------
	.section	.nv.callgraph,"",@"SHT_CUDA_CALLGRAPH"
	.align	4
	.sectionentsize	8
	.align		4
        /*0000*/ 	.word	0x00000000
	.align		4
        /*0004*/ 	.word	0xffffffff
	.align		4
        /*0008*/ 	.word	0x00000000
	.align		4
        /*000c*/ 	.word	0xfffffffe
	.align		4
        /*0010*/ 	.word	0x00000000
	.align		4
        /*0014*/ 	.word	0xfffffffd
	.align		4
        /*0018*/ 	.word	0x00000000
	.align		4
        /*001c*/ 	.word	0xfffffffc


//--------------------- .text.wrap_kernel         --------------------------
	.section	.text.wrap_kernel,"ax",@progbits
	.align	128
        .global         wrap_kernel
        .type           wrap_kernel,@function
        .size           wrap_kernel,(.L_x_153 - wrap_kernel)
        .other          wrap_kernel,@"STO_CUDA_ENTRY STV_DEFAULT"
wrap_kernel:
.text.wrap_kernel:
[----:B------:R-:W-:Y:S01]  /*0000*/  LDC R1, c[0x0][0x37c] ;  /* 0x0000df00ff017b82 */ /* 0x000fe20000000800 */
[----:B------:R-:W0:Y:S07]  /*0010*/  S2R R11, SR_CTAID.X ;  /* 0x00000000000b7919 */ /* 0x000e2e0000002500 */
[----:B------:R-:W1:Y:S01]  /*0020*/  LDC.64 R4, c[0x0][0x388] ;  /* 0x0000e200ff047b82 */ /* 0x000e620000000a00 */
[----:B------:R-:W0:Y:S01]  /*0030*/  LDCU UR4, c[0x0][0x360] ;  /* 0x00006c00ff0477ac */ /* 0x000e220008000800 */
[----:B------:R-:W0:Y:S01]  /*0040*/  S2R R0, SR_TID.X ;  /* 0x0000000000007919 */ /* 0x000e220000002100 */
[----:B------:R-:W2:Y:S01]  /*0050*/  LDCU UR5, c[0x0][0x364] ;  /* 0x00006c80ff0577ac */ /* 0x000ea20008000800 */
[----:B------:R-:W2:Y:S04]  /*0060*/  S2R R10, SR_CTAID.Y ;  /* 0x00000000000a7919 */ /* 0x000ea80000002600 */
[----:B------:R-:W3:Y:S01]  /*0070*/  LDC R7, c[0x0][0x390] ;  /* 0x0000e400ff077b82 */ /* 0x000ee20000000800 */
[----:B------:R-:W4:Y:S01]  /*0080*/  LDCU UR6, c[0x0][0x368] ;  /* 0x00006d00ff0677ac */ /* 0x000f220008000800 */
[----:B------:R-:W2:Y:S01]  /*0090*/  S2R R3, SR_TID.Y ;  /* 0x0000000000037919 */ /* 0x000ea20000002200 */
[----:B------:R-:W4:Y:S01]  /*00a0*/  S2R R9, SR_CTAID.Z ;  /* 0x0000000000097919 */ /* 0x000f220000002700 */
[----:B------:R-:W4:Y:S01]  /*00b0*/  S2R R2, SR_TID.Z ;  /* 0x0000000000027919 */ /* 0x000f220000002300 */
[----:B-1----:R-:W-:-:S02]  /*00c0*/  IMAD.SHL.U32 R6, R4, 0x2, RZ ;  /* 0x0000000204067824 */ /* 0x002fc400078e00ff */
[----:B0-----:R-:W-:Y:S02]  /*00d0*/  IMAD R11, R11, UR4, R0 ;  /* 0x000000040b0b7c24 */ /* 0x001fe4000f8e0200 */
[----:B---3--:R-:W-:Y:S02]  /*00e0*/  IMAD R0, R7, 0x2, R6 ;  /* 0x0000000207007824 */ /* 0x008fe400078e0206 */
[----:B--2---:R-:W-:-:S05]  /*00f0*/  IMAD R10, R10, UR5, R3 ;  /* 0x000000050a0a7c24 */ /* 0x004fca000f8e0203 */
[----:B------:R-:W-:Y:S01]  /*0100*/  VIMNMX R3, PT, PT, R11, R10, !PT ;  /* 0x0000000a0b037248 */ /* 0x000fe20007fe0100 */
[----:B----4-:R-:W-:-:S03]  /*0110*/  IMAD R9, R9, UR6, R2 ;  /* 0x0000000609097c24 */ /* 0x010fc6000f8e0202 */
[----:B------:R-:W-:-:S04]  /*0120*/  ISETP.GE.AND P0, PT, R3, R0, PT ;  /* 0x000000000300720c */ /* 0x000fc80003f06270 */
[----:B------:R-:W-:-:S13]  /*0130*/  ISETP.GE.OR P0, PT, R9, R5, P0 ;  /* 0x000000050900720c */ /* 0x000fda0000706670 */
[----:B------:R-:W-:Y:S05]  /*0140*/  @P0 EXIT ;  /* 0x000000000000094d */ /* 0x000fea0003800000 */
[-C--:B------:R-:W-:Y:S02]  /*0150*/  IADD3 R2, PT, PT, R0, -R7.reuse, RZ ;  /* 0x8000000700027210 */ /* 0x080fe40007ffe0ff */
[----:B------:R-:W-:Y:S02]  /*0160*/  VIMNMX R4, PT, PT, R11, R10, PT ;  /* 0x0000000a0b047248 */ /* 0x000fe40003fe0100 */
[----:B------:R-:W-:Y:S02]  /*0170*/  ISETP.LT.AND P1, PT, R3, R2, PT ;  /* 0x000000020300720c */ /* 0x000fe40003f21270 */
[----:B------:R-:W-:-:S13]  /*0180*/  ISETP.GE.AND P0, PT, R4, R7, PT ;  /* 0x000000070400720c */ /* 0x000fda0003f06270 */
[----:B------:R-:W-:Y:S05]  /*0190*/  @P0 EXIT P1 ;  /* 0x000000000000094d */ /* 0x000fea0000800000 */
[----:B------:R-:W0:Y:S01]  /*01a0*/  LDC.64 R4, c[0x0][0x380] ;  /* 0x0000e000ff047b82 */ /* 0x000e220000000a00 */
[----:B------:R-:W1:Y:S01]  /*01b0*/  LDCU.64 UR4, c[0x0][0x358] ;  /* 0x00006b00ff0477ac */ /* 0x000e620008000a00 */
[-C--:B------:R-:W-:Y:S02]  /*01c0*/  IMAD R9, R9, R0.reuse, RZ ;  /* 0x0000000009097224 */ /* 0x080fe400078e02ff */
[----:B------:R-:W-:-:S04]  /*01d0*/  IMAD R2, R10, R0, R11 ;  /* 0x000000000a027224 */ /* 0x000fc800078e020b */
[----:B------:R-:W-:-:S04]  /*01e0*/  IMAD R3, R0, R9, R2 ;  /* 0x0000000900037224 */ /* 0x000fc800078e0202 */
[----:B0-----:R-:W-:-:S05]  /*01f0*/  IMAD.WIDE R2, R3, 0x8, R4 ;  /* 0x0000000803027825 */ /* 0x001fca00078e0204 */
[----:B-1----:R-:W2:Y:S01]  /*0200*/  LDG.E R8, desc[UR4][R2.64] ;  /* 0x0000000402087981 */ /* 0x002ea2000c1e1900 */
[-C--:B------:R-:W-:Y:S01]  /*0210*/  IABS R14, R6.reuse ;  /* 0x00000006000e7213 */ /* 0x080fe20000000000 */
[----:B------:R-:W-:Y:S01]  /*0220*/  IMAD R9, R0, R9, R7 ;  /* 0x0000000900097224 */ /* 0x000fe200078e0207 */
[CC--:B------:R-:W-:Y:S02]  /*0230*/  IADD3 R10, PT, PT, R6.reuse, -R7.reuse, R10 ;  /* 0x80000007060a7210 */ /* 0x0c0fe40007ffe00a */
[----:B------:R-:W0:Y:S01]  /*0240*/  I2F.RP R15, R14 ;  /* 0x0000000e000f7306 */ /* 0x000e220000209400 */
[----:B------:R-:W-:Y:S02]  /*0250*/  IABS R18, R6 ;  /* 0x0000000600127213 */ /* 0x000fe40000000000 */
[----:B------:R-:W-:Y:S02]  /*0260*/  IABS R19, R10 ;  /* 0x0000000a00137213 */ /* 0x000fe40000000000 */
[----:B------:R-:W-:-:S04]  /*0270*/  IADD3 R11, PT, PT, R6, -R7, R11 ;  /* 0x80000007060b7210 */ /* 0x000fc80007ffe00b */
[----:B------:R-:W-:Y:S01]  /*0280*/  IABS R16, R11 ;  /* 0x0000000b00107213 */ /* 0x000fe20000000000 */
[----:B0-----:R-:W0:Y:S02]  /*0290*/  MUFU.RCP R15, R15 ;  /* 0x0000000f000f7308 */ /* 0x001e240000001000 */
[----:B0-----:R-:W-:-:S06]  /*02a0*/  VIADD R12, R15, 0xffffffe ;  /* 0x0ffffffe0f0c7836 */ /* 0x001fcc0000000000 */
[----:B------:R0:W1:Y:S02]  /*02b0*/  F2I.FTZ.U32.TRUNC.NTZ R13, R12 ;  /* 0x0000000c000d7305 */ /* 0x000064000021f000 */
[----:B0-----:R-:W-:Y:S02]  /*02c0*/  HFMA2 R12, -RZ, RZ, 0, 0 ;  /* 0x00000000ff0c7431 */ /* 0x001fe400000001ff */
[----:B-1----:R-:W-:-:S04]  /*02d0*/  IMAD.MOV R17, RZ, RZ, -R13 ;  /* 0x000000ffff117224 */ /* 0x002fc800078e0a0d */
[----:B------:R-:W-:-:S04]  /*02e0*/  IMAD R17, R17, R14, RZ ;  /* 0x0000000e11117224 */ /* 0x000fc800078e02ff */
[----:B------:R-:W-:-:S04]  /*02f0*/  IMAD.HI.U32 R13, R13, R17, R12 ;  /* 0x000000110d0d7227 */ /* 0x000fc800078e000c */
[----:B------:R-:W-:Y:S02]  /*0300*/  IMAD.MOV R17, RZ, RZ, -R18 ;  /* 0x000000ffff117224 */ /* 0x000fe400078e0a12 */
[----:B------:R-:W-:-:S04]  /*0310*/  IMAD.MOV.U32 R18, RZ, RZ, R19 ;  /* 0x000000ffff127224 */ /* 0x000fc800078e0013 */
[----:B------:R-:W-:-:S04]  /*0320*/  IMAD.HI.U32 R12, R13, R18, RZ ;  /* 0x000000120d0c7227 */ /* 0x000fc800078e00ff */
[----:B------:R-:W-:-:S04]  /*0330*/  IMAD.HI.U32 R13, R13, R16, RZ ;  /* 0x000000100d0d7227 */ /* 0x000fc800078e00ff */
[-C--:B------:R-:W-:Y:S02]  /*0340*/  IMAD R15, R12, R17.reuse, R18 ;  /* 0x000000110c0f7224 */ /* 0x080fe400078e0212 */
[----:B------:R-:W-:-:S03]  /*0350*/  IMAD R13, R13, R17, R16 ;  /* 0x000000110d0d7224 */ /* 0x000fc600078e0210 */
[C---:B------:R-:W-:Y:S02]  /*0360*/  ISETP.GT.U32.AND P1, PT, R14.reuse, R15, PT ;  /* 0x0000000f0e00720c */ /* 0x040fe40003f24070 */
[----:B------:R-:W-:-:S11]  /*0370*/  ISETP.GT.U32.AND P0, PT, R14, R13, PT ;  /* 0x0000000d0e00720c */ /* 0x000fd60003f04070 */
[----:B------:R-:W-:Y:S02]  /*0380*/  @!P1 IADD3 R15, PT, PT, R15, -R14, RZ ;  /* 0x8000000e0f0f9210 */ /* 0x000fe40007ffe0ff */
[----:B------:R-:W-:Y:S01]  /*0390*/  @!P0 IMAD.IADD R13, R13, 0x1, -R14 ;  /* 0x000000010d0d8824 */ /* 0x000fe200078e0a0e */
[----:B------:R-:W-:Y:S02]  /*03a0*/  ISETP.GE.AND P0, PT, R10, RZ, PT ;  /* 0x000000ff0a00720c */ /* 0x000fe40003f06270 */
[C---:B------:R-:W-:Y:S02]  /*03b0*/  ISETP.GT.U32.AND P3, PT, R14.reuse, R15, PT ;  /* 0x0000000f0e00720c */ /* 0x040fe40003f64070 */
[----:B------:R-:W-:Y:S02]  /*03c0*/  ISETP.GT.U32.AND P2, PT, R14, R13, PT ;  /* 0x0000000d0e00720c */ /* 0x000fe40003f44070 */
[----:B------:R-:W-:-:S09]  /*03d0*/  ISETP.GE.AND P1, PT, R11, RZ, PT ;  /* 0x000000ff0b00720c */ /* 0x000fd20003f26270 */
[----:B------:R-:W-:Y:S02]  /*03e0*/  @!P3 IMAD.IADD R15, R15, 0x1, -R14 ;  /* 0x000000010f0fb824 */ /* 0x000fe400078e0a0e */
[----:B------:R-:W-:Y:S02]  /*03f0*/  @!P2 IADD3 R13, PT, PT, R13, -R14, RZ ;  /* 0x8000000e0d0da210 */ /* 0x000fe40007ffe0ff */
[----:B------:R-:W-:Y:S01]  /*0400*/  ISETP.NE.AND P2, PT, R6, RZ, PT ;  /* 0x000000ff0600720c */ /* 0x000fe20003f45270 */
[----:B------:R-:W-:Y:S01]  /*0410*/  @!P0 IMAD.MOV R15, RZ, RZ, -R15 ;  /* 0x000000ffff0f8224 */ /* 0x000fe200078e0a0f */
[----:B------:R-:W-:Y:S02]  /*0420*/  LOP3.LUT R6, RZ, R6, RZ, 0x33, !PT ;  /* 0x00000006ff067212 */ /* 0x000fe400078e33ff */
[----:B------:R-:W-:Y:S02]  /*0430*/  @!P1 IADD3 R13, PT, PT, -R13, RZ, RZ ;  /* 0x000000ff0d0d9210 */ /* 0x000fe40007ffe1ff */
[----:B------:R-:W-:-:S02]  /*0440*/  SEL R10, R6, R15, !P2 ;  /* 0x0000000f060a7207 */ /* 0x000fc40005000000 */
[----:B------:R-:W-:-:S03]  /*0450*/  SEL R6, R6, R13, !P2 ;  /* 0x0000000d06067207 */ /* 0x000fc60005000000 */
[----:B------:R-:W-:Y:S01]  /*0460*/  IMAD.IADD R7, R10, 0x1, R7 ;  /* 0x000000010a077824 */ /* 0x000fe200078e0207 */
[----:B------:R-:W-:-:S05]  /*0470*/  IADD3 R9, PT, PT, R6, R9, RZ ;  /* 0x0000000906097210 */ /* 0x000fca0007ffe0ff */
[----:B------:R-:W-:-:S04]  /*0480*/  IMAD R7, R0, R7, R9 ;  /* 0x0000000700077224 */ /* 0x000fc800078e0209 */
[----:B------:R-:W-:-:S05]  /*0490*/  IMAD.WIDE R4, R7, 0x8, R4 ;  /* 0x0000000807047825 */ /* 0x000fca00078e0204 */
[----:B--2---:R-:W-:Y:S04]  /*04a0*/  REDG.E.ADD.F32.FTZ.RN.STRONG.GPU desc[UR4][R4.64], R8 ;  /* 0x00000008040079a6 */ /* 0x004fe8000c12f304 */
[----:B------:R-:W2:Y:S04]  /*04b0*/  LDG.E R3, desc[UR4][R2.64+0x4] ;  /* 0x0000040402037981 */ /* 0x000ea8000c1e1900 */
[----:B--2---:R-:W-:Y:S01]  /*04c0*/  REDG.E.ADD.F32.FTZ.RN.STRONG.GPU desc[UR4][R4.64+0x4], R3 ;  /* 0x00000403040079a6 */ /* 0x004fe2000c12f304 */
[----:B------:R-:W-:Y:S05]  /*04d0*/  EXIT ;  /* 0x000000000000794d */ /* 0x000fea0003800000 */
.L_x_0:
[----:B------:R-:W-:-:S00]  /*04e0*/  BRA `(.L_x_0) ;  /* 0xfffffffc00fc7947 */ /* 0x000fc0000383ffff */
[----:B------:R-:W-:-:S00]  /*04f0*/  NOP ;  /* 0x0000000000007918 */ /* 0x000fc00000000000 */
        /* <DEDUP_REMOVED lines=8> */
.L_x_153:


//--------------------- .text.gather_kernel_center --------------------------
	.section	.text.gather_kernel_center,"ax",@progbits
	.align	128
        .global         gather_kernel_center
        .type           gather_kernel_center,@function
        .size           gather_kernel_center,(.L_x_148 - gather_kernel_center)
        .other          gather_kernel_center,@"STO_CUDA_ENTRY STV_DEFAULT"
gather_kernel_center:
.text.gather_kernel_center:
[----:B------:R-:W-:Y:S01]  /*0000*/  LDC R1, c[0x0][0x37c] ;  /* 0x0000df00ff017b82 */ /* 0x000fe20000000800 */
[----:B------:R-:W0:Y:S01]  /*0010*/  LDCU.64 UR4, c[0x0][0x3a0] ;  /* 0x00007400ff0477ac */ /* 0x000e220008000a00 */
[----:B------:R-:W1:Y:S01]  /*0020*/  S2R R2, SR_CTAID.Z ;  /* 0x0000000000027919 */ /* 0x000e620000002700 */
[----:B------:R-:W2:Y:S01]  /*0030*/  LDCU UR10, c[0x0][0x398] ;  /* 0x00007300ff0a77ac */ /* 0x000ea20008000800 */
[----:B------:R-:W1:Y:S01]  /*0040*/  S2R R3, SR_TID.Z ;  /* 0x0000000000037919 */ /* 0x000e620000002300 */
[----:B------:R-:W1:Y:S01]  /*0050*/  LDCU UR7, c[0x0][0x368] ;  /* 0x00006d00ff0777ac */ /* 0x000e620008000800 */
[----:B------:R-:W3:Y:S01]  /*0060*/  S2R R0, SR_CTAID.Y ;  /* 0x0000000000007919 */ /* 0x000ee20000002600 */
[----:B------:R-:W3:Y:S01]  /*0070*/  LDCU UR8, c[0x0][0x364] ;  /* 0x00006c80ff0877ac */ /* 0x000ee20008000800 */
[----:B------:R-:W3:Y:S01]  /*0080*/  S2R R5, SR_TID.Y ;  /* 0x0000000000057919 */ /* 0x000ee20000002200 */
[----:B------:R-:W4:Y:S01]  /*0090*/  LDCU UR9, c[0x0][0x360] ;  /* 0x00006c00ff0977ac */ /* 0x000f220008000800 */
[----:B------:R-:W4:Y:S01]  /*00a0*/  S2R R16, SR_CTAID.X ;  /* 0x0000000000107919 */ /* 0x000f220000002500 */
[----:B0-----:R-:W-:Y:S01]  /*00b0*/  ULEA.HI UR4, UR4, UR4, URZ, 0x1 ;  /* 0x0000000404047291 */ /* 0x001fe2000f8f08ff */
[----:B------:R-:W4:Y:S01]  /*00c0*/  S2R R7, SR_TID.X ;  /* 0x0000000000077919 */ /* 0x000f220000002100 */
[----:B--2---:R-:W-:-:S02]  /*00d0*/  UIADD3 UR6, UPT, UPT, UR5, UR10, URZ ;  /* 0x0000000a05067290 */ /* 0x004fc4000fffe0ff */
[----:B------:R-:W-:-:S06]  /*00e0*/  USHF.R.S32.HI UR4, URZ, 0x1, UR4 ;  /* 0x00000001ff047899 */ /* 0x000fcc0008011404 */
[----:B------:R-:W-:Y:S01]  /*00f0*/  IMAD.U32 R4, RZ, RZ, UR4 ;  /* 0x00000004ff047e24 */ /* 0x000fe2000f8e00ff */
[----:B------:R-:W-:-:S03]  /*0100*/  USHF.L.U32 UR4, UR5, 0x1, URZ ;  /* 0x0000000105047899 */ /* 0x000fc600080006ff */
[----:B------:R-:W-:Y:S01]  /*0110*/  IMAD.MOV R4, RZ, RZ, -R4 ;  /* 0x000000ffff047224 */ /* 0x000fe200078e0a04 */
[----:B------:R-:W-:Y:S01]  /*0120*/  ULEA UR5, UR10, UR4, 0x1 ;  /* 0x000000040a057291 */ /* 0x000fe2000f8e08ff */
[----:B-1----:R-:W-:Y:S01]  /*0130*/  IMAD R2, R2, UR7, R3 ;  /* 0x0000000702027c24 */ /* 0x002fe2000f8e0203 */
[----:B------:R-:W0:Y:S01]  /*0140*/  LDCU UR7, c[0x0][0x3ac] ;  /* 0x00007580ff0777ac */ /* 0x000e220008000800 */
[----:B---3--:R-:W-:Y:S01]  /*0150*/  IMAD R0, R0, UR8, R5 ;  /* 0x0000000800007c24 */ /* 0x008fe2000f8e0205 */
[----:B------:R-:W-:-:S04]  /*0160*/  VIADDMNMX R5, R4, UR6, RZ, !PT ;  /* 0x0000000604057c46 */ /* 0x000fc8000f8001ff */
[C---:B------:R-:W-:Y:S01]  /*0170*/  IADD3 R2, PT, PT, R5.reuse, R2, RZ ;  /* 0x0000000205027210 */ /* 0x040fe20007ffe0ff */
[----:B------:R-:W-:Y:S02]  /*0180*/  IMAD.IADD R5, R5, 0x1, R0 ;  /* 0x0000000105057824 */ /* 0x000fe400078e0200 */
[----:B----4-:R-:W-:-:S03]  /*0190*/  IMAD R16, R16, UR9, R7 ;  /* 0x0000000910107c24 */ /* 0x010fc6000f8e0207 */
[----:B------:R-:W-:-:S04]  /*01a0*/  VIMNMX R0, PT, PT, R2, R5, !PT ;  /* 0x0000000502007248 */ /* 0x000fc80007fe0100 */
[----:B------:R-:W-:-:S04]  /*01b0*/  ISETP.GE.AND P0, PT, R0, UR5, PT ;  /* 0x0000000500007c0c */ /* 0x000fc8000bf06270 */
[----:B0-----:R-:W-:-:S13]  /*01c0*/  ISETP.GE.OR P0, PT, R16, UR7, P0 ;  /* 0x0000000710007c0c */ /* 0x001fda0008706670 */
[----:B------:R-:W-:Y:S05]  /*01d0*/  @P0 EXIT ;  /* 0x000000000000094d */ /* 0x000fea0003800000 */
[----:B------:R-:W-:Y:S01]  /*01e0*/  UIMAD UR7, UR5, UR5, URZ ;  /* 0x00000005050772a4 */ /* 0x000fe2000f8e02ff */
[----:B------:R-:W-:Y:S01]  /*01f0*/  I2FP.F32.S32 R0, UR10 ;  /* 0x0000000a00007c45 */ /* 0x000fe20008201400 */
[----:B------:R-:W-:-:S04]  /*0200*/  IMAD R17, R5, UR5, R2 ;  /* 0x0000000505117c24 */ /* 0x000fc8000f8e0202 */
[----:B------:R-:W-:Y:S01]  /*0210*/  I2FP.F32.U32 R7, UR7 ;  /* 0x0000000700077c45 */ /* 0x000fe20008201000 */
[----:B------:R-:W-:Y:S01]  /*0220*/  FADD R0, R0, 0.5 ;  /* 0x3f00000000007421 */ /* 0x000fe20000000000 */
[----:B------:R-:W-:Y:S02]  /*0230*/  IMAD R14, R16, UR7, RZ ;  /* 0x00000007100e7c24 */ /* 0x000fe4000f8e02ff */
[----:B------:R-:W0:Y:S01]  /*0240*/  MUFU.RCP R4, R7 ;  /* 0x0000000700047308 */ /* 0x000e220000001000 */
[----:B------:R-:W-:-:S04]  /*0250*/  FADD R3, R0, R0 ;  /* 0x0000000000037221 */ /* 0x000fc80000000000 */
[----:B------:R-:W-:-:S04]  /*0260*/  FMUL R0, R0, R3 ;  /* 0x0000000300007220 */ /* 0x000fc80000400000 */
[----:B------:R-:W1:Y:S01]  /*0270*/  FCHK P0, R0, R7 ;  /* 0x0000000700007302 */ /* 0x000e620000000000 */
[----:B0-----:R-:W-:-:S04]  /*0280*/  FFMA R9, -R7, R4, 1 ;  /* 0x3f80000007097423 */ /* 0x001fc80000000104 */
[----:B------:R-:W-:-:S04]  /*0290*/  FFMA R9, R4, R9, R4 ;  /* 0x0000000904097223 */ /* 0x000fc80000000004 */
[----:B------:R-:W-:-:S04]  /*02a0*/  FFMA R4, R0, R9, RZ ;  /* 0x0000000900047223 */ /* 0x000fc800000000ff */
[----:B------:R-:W-:-:S04]  /*02b0*/  FFMA R15, -R7, R4, R0 ;  /* 0x00000004070f7223 */ /* 0x000fc80000000100 */
[----:B------:R-:W-:Y:S01]  /*02c0*/  FFMA R15, R9, R15, R4 ;  /* 0x0000000f090f7223 */ /* 0x000fe20000000004 */
[----:B-1----:R-:W-:Y:S06]  /*02d0*/  @!P0 BRA `(.L_x_1) ;  /* 0x0000000000108947 */ /* 0x002fec0003800000 */
[----:B------:R-:W-:Y:S01]  /*02e0*/  IMAD.MOV.U32 R3, RZ, RZ, R7 ;  /* 0x000000ffff037224 */ /* 0x000fe200078e0007 */
[----:B------:R-:W-:-:S07]  /*02f0*/  MOV R18, 0x310 ;  /* 0x0000031000127802 */ /* 0x000fce0000000f00 */
[----:B------:R-:W-:Y:S05]  /*0300*/  CALL.REL.NOINC `($__internal_2_$__cuda_sm3x_div_rn_noftz_f32_slowpath) ;  /* 0x0000001c00cc7944 */ /* 0x000fea0003c00000 */
[----:B------:R-:W-:-:S07]  /*0310*/  MOV R15, R0 ;  /* 0x00000000000f7202 */ /* 0x000fce0000000f00 */
.L_x_1:
[----:B------:R-:W-:Y:S01]  /*0320*/  I2FP.F32.S32 R7, UR4 ;  /* 0x0000000400077c45 */ /* 0x000fe20008201400 */
[----:B------:R-:W-:Y:S01]  /*0330*/  VIADD R0, R2, -UR6 ;  /* 0x8000000602007c36 */ /* 0x000fe20008000000 */
[----:B------:R-:W-:Y:S02]  /*0340*/  BSSY.RECONVERGENT B0, `(.L_x_2) ;  /* 0x000000e000007945 */ /* 0x000fe40003800200 */
[----:B------:R-:W0:Y:S02]  /*0350*/  MUFU.RCP R4, R7 ;  /* 0x0000000700047308 */ /* 0x000e240000001000 */
[----:B------:R-:W-:-:S06]  /*0360*/  I2FP.F32.S32 R0, R0 ;  /* 0x0000000000007245 */ /* 0x000fcc0000201400 */
        /* <DEDUP_REMOVED lines=11> */
.L_x_3:
[----:B------:R-:W-:Y:S05]  /*0420*/  BSYNC.RECONVERGENT B0 ;  /* 0x0000000000007941 */ /* 0x000fea0003800200 */
.L_x_2:
[----:B------:R-:W0:Y:S01]  /*0430*/  MUFU.RCP R0, R7 ;  /* 0x0000000700007308 */ /* 0x000e220000001000 */
[----:B------:R-:W-:Y:S01]  /*0440*/  IADD3 R5, PT, PT, -R5, UR6, RZ ;  /* 0x0000000605057c10 */ /* 0x000fe2000fffe1ff */
[----:B------:R-:W-:Y:S03]  /*0450*/  BSSY.RECONVERGENT B0, `(.L_x_4) ;  /* 0x000000e000007945 */ /* 0x000fe60003800200 */
[----:B------:R-:W-:-:S04]  /*0460*/  I2FP.F32.S32 R2, R5 ;  /* 0x0000000500027245 */ /* 0x000fc80000201400 */
        /* <DEDUP_REMOVED lines=8> */
[----:B------:R-:W-:Y:S01]  /*04f0*/  MOV R18, 0x520 ;  /* 0x0000052000127802 */ /* 0x000fe20000000f00 */
[----:B------:R-:W-:-:S07]  /*0500*/  IMAD.MOV.U32 R3, RZ, RZ, R7 ;  /* 0x000000ffff037224 */ /* 0x000fce00078e0007 */
[----:B------:R-:W-:Y:S05]  /*0510*/  CALL.REL.NOINC `($__internal_2_$__cuda_sm3x_div_rn_noftz_f32_slowpath) ;  /* 0x0000001c00487944 */ /* 0x000fea0003c00000 */
[----:B------:R-:W-:-:S07]  /*0520*/  MOV R21, R0 ;  /* 0x0000000000157202 */ /* 0x000fce0000000f00 */
.L_x_5:
[----:B------:R-:W-:Y:S05]  /*0530*/  BSYNC.RECONVERGENT B0 ;  /* 0x0000000000007941 */ /* 0x000fea0003800200 */
.L_x_4:
[----:B------:R-:W0:Y:S01]  /*0540*/  LDCU UR4, c[0x0][0x3a8] ;  /* 0x00007500ff0477ac */ /* 0x000e220008000800 */
[----:B------:R-:W-:Y:S01]  /*0550*/  CS2R R6, SRZ ;  /* 0x0000000000067805 */ /* 0x000fe2000001ff00 */
[----:B------:R-:W1:Y:S01]  /*0560*/  LDCU.64 UR10, c[0x0][0x358] ;  /* 0x00006b00ff0a77ac */ /* 0x000e620008000a00 */
[----:B0-----:R-:W-:-:S09]  /*0570*/  UISETP.GE.AND UP0, UPT, UR4, 0x1, UPT ;  /* 0x000000010400788c */ /* 0x001fd2000bf06270 */
[----:B-1----:R-:W-:Y:S05]  /*0580*/  BRA.U !UP0, `(.L_x_6) ;  /* 0x00000015083c7547 */ /* 0x002fea000b800000 */
[----:B------:R-:W0:Y:S01]  /*0590*/  LDCU UR4, c[0x0][0x39c] ;  /* 0x00007380ff0477ac */ /* 0x000e220008000800 */
[----:B------:R-:W-:Y:S01]  /*05a0*/  IMAD.MOV.U32 R2, RZ, RZ, 0x1 ;  /* 0x00000001ff027424 */ /* 0x000fe200078e00ff */
[----:B------:R-:W-:Y:S01]  /*05b0*/  UMOV UR5, 0x400921fb ;  /* 0x400921fb00057882 */ /* 0x000fe20000000000 */
[----:B0-----:R-:W0:Y:S01]  /*05c0*/  F2F.F64.F32 R6, UR4 ;  /* 0x0000000400067d10 */ /* 0x001e220008201800 */
[----:B------:R-:W-:-:S07]  /*05d0*/  UMOV UR4, 0x54442d18 ;  /* 0x54442d1800047882 */ /* 0x000fce0000000000 */
[----:B0-----:R-:W0:Y:S02]  /*05e0*/  MUFU.RCP64H R3, R7 ;  /* 0x0000000700037308 */ /* 0x001e240000001800 */
[----:B0-----:R-:W-:-:S08]  /*05f0*/  DFMA R4, R2, -R6, 1 ;  /* 0x3ff000000204742b */ /* 0x001fd00000000806 */
[----:B------:R-:W-:-:S08]  /*0600*/  DFMA R4, R4, R4, R4 ;  /* 0x000000040404722b */ /* 0x000fd00000000004 */
[----:B------:R-:W-:-:S08]  /*0610*/  DFMA R4, R2, R4, R2 ;  /* 0x000000040204722b */ /* 0x000fd00000000002 */
[----:B------:R-:W-:-:S08]  /*0620*/  DFMA R2, R4, -R6, 1 ;  /* 0x3ff000000402742b */ /* 0x000fd00000000806 */
[----:B------:R-:W-:-:S08]  /*0630*/  DFMA R2, R4, R2, R4 ;  /* 0x000000020402722b */ /* 0x000fd00000000004 */
[----:B------:R-:W-:-:S08]  /*0640*/  DMUL R4, R2, UR4 ;  /* 0x0000000402047c28 */ /* 0x000fd00008000000 */
[----:B------:R-:W-:-:S08]  /*0650*/  DFMA R8, R4, -R6, UR4 ;  /* 0x0000000404087e2b */ /* 0x000fd00008000806 */
[----:B------:R-:W-:-:S10]  /*0660*/  DFMA R2, R2, R8, R4 ;  /* 0x000000080202722b */ /* 0x000fd40000000004 */
[----:B------:R-:W-:-:S05]  /*0670*/  FFMA R0, RZ, R7, R3 ;  /* 0x00000007ff007223 */ /* 0x000fca0000000003 */
[----:B------:R-:W-:-:S13]  /*0680*/  FSETP.GT.AND P0, PT, |R0|, 1.469367938527859385e-39, PT ;  /* 0x001000000000780b */ /* 0x000fda0003f04200 */
[----:B------:R-:W-:Y:S05]  /*0690*/  @P0 BRA `(.L_x_7) ;  /* 0x0000000000200947 */ /* 0x000fea0003800000 */
[----:B------:R-:W-:Y:S01]  /*06a0*/  IMAD.MOV.U32 R18, RZ, RZ, 0x54442d18 ;  /* 0x54442d18ff127424 */ /* 0x000fe200078e00ff */
[----:B------:R-:W-:Y:S01]  /*06b0*/  MOV R19, 0x400921fb ;  /* 0x400921fb00137802 */ /* 0x000fe20000000f00 */
[----:B------:R-:W-:Y:S01]  /*06c0*/  IMAD.MOV.U32 R4, RZ, RZ, R6 ;  /* 0x000000ffff047224 */ /* 0x000fe200078e0006 */
[----:B------:R-:W-:Y:S01]  /*06d0*/  MOV R0, 0x700 ;  /* 0x0000070000007802 */ /* 0x000fe20000000f00 */
[----:B------:R-:W-:-:S07]  /*06e0*/  IMAD.MOV.U32 R5, RZ, RZ, R7 ;  /* 0x000000ffff057224 */ /* 0x000fce00078e0007 */
[----:B------:R-:W-:Y:S05]  /*06f0*/  CALL.REL.NOINC `($__internal_0_$__cuda_sm20_div_rn_f64_full) ;  /* 0x0000001400007944 */ /* 0x000fea0003c00000 */
[----:B------:R-:W-:Y:S01]  /*0700*/  MOV R2, R4 ;  /* 0x0000000400027202 */ /* 0x000fe20000000f00 */
[----:B------:R-:W-:-:S07]  /*0710*/  IMAD.MOV.U32 R3, RZ, RZ, R5 ;  /* 0x000000ffff037224 */ /* 0x000fce00078e0005 */
.L_x_7:
[----:B------:R-:W0:Y:S01]  /*0720*/  MUFU.RCP64H R5, R7 ;  /* 0x0000000700057308 */ /* 0x000e220000001800 */
[----:B------:R-:W-:Y:S01]  /*0730*/  MOV R4, 0x1 ;  /* 0x0000000100047802 */ /* 0x000fe20000000f00 */
[----:B------:R-:W-:Y:S01]  /*0740*/  UMOV UR4, 0xc9be45de ;  /* 0xc9be45de00047882 */ /* 0x000fe20000000000 */
[----:B------:R-:W-:-:S05]  /*0750*/  UMOV UR5, 0x4023bd3c ;  /* 0x4023bd3c00057882 */ /* 0x000fca0000000000 */
[----:B------:R1:W2:Y:S01]  /*0760*/  F2F.F32.F64 R22, R2 ;  /* 0x0000000200167310 */ /* 0x0002a20000301000 */
[----:B0-----:R-:W-:-:S08]  /*0770*/  DFMA R8, R4, -R6, 1 ;  /* 0x3ff000000408742b */ /* 0x001fd00000000806 */
[----:B------:R-:W-:-:S08]  /*0780*/  DFMA R8, R8, R8, R8 ;  /* 0x000000080808722b */ /* 0x000fd00000000008 */
[----:B------:R-:W-:-:S08]  /*0790*/  DFMA R8, R4, R8, R4 ;  /* 0x000000080408722b */ /* 0x000fd00000000004 */
[----:B------:R-:W-:-:S08]  /*07a0*/  DFMA R4, R8, -R6, 1 ;  /* 0x3ff000000804742b */ /* 0x000fd00000000806 */
[----:B------:R-:W-:-:S08]  /*07b0*/  DFMA R10, R8, R4, R8 ;  /* 0x00000004080a722b */ /* 0x000fd00000000008 */
[----:B------:R-:W-:-:S08]  /*07c0*/  DMUL R4, R10, -UR4 ;  /* 0x800000040a047c28 */ /* 0x000fd00008000000 */
[----:B------:R-:W-:-:S08]  /*07d0*/  DFMA R8, R4, -R6, -UR4 ;  /* 0x8000000404087e2b */ /* 0x000fd00008000806 */
[----:B------:R-:W-:-:S10]  /*07e0*/  DFMA R4, R10, R8, R4 ;  /* 0x000000080a04722b */ /* 0x000fd40000000004 */
[----:B------:R-:W-:-:S05]  /*07f0*/  FFMA R0, RZ, R7, R5 ;  /* 0x00000007ff007223 */ /* 0x000fca0000000005 */
[----:B------:R-:W-:-:S13]  /*0800*/  FSETP.GT.AND P0, PT, |R0|, 1.469367938527859385e-39, PT ;  /* 0x001000000000780b */ /* 0x000fda0003f04200 */
[----:B-12---:R-:W-:Y:S05]  /*0810*/  @P0 BRA `(.L_x_8) ;  /* 0x0000000000180947 */ /* 0x006fea0003800000 */
[----:B------:R-:W-:Y:S01]  /*0820*/  IMAD.MOV.U32 R4, RZ, RZ, R6 ;  /* 0x000000ffff047224 */ /* 0x000fe200078e0006 */
[----:B------:R-:W-:Y:S01]  /*0830*/  MOV R5, R7 ;  /* 0x0000000700057202 */ /* 0x000fe20000000f00 */
[----:B------:R-:W-:Y:S01]  /*0840*/  IMAD.MOV.U32 R18, RZ, RZ, -0x3641ba22 ;  /* 0xc9be45deff127424 */ /* 0x000fe200078e00ff */
[----:B------:R-:W-:Y:S02]  /*0850*/  MOV R19, 0xc023bd3c ;  /* 0xc023bd3c00137802 */ /* 0x000fe40000000f00 */
[----:B------:R-:W-:-:S07]  /*0860*/  MOV R0, 0x880 ;  /* 0x0000088000007802 */ /* 0x000fce0000000f00 */
[----:B------:R-:W-:Y:S05]  /*0870*/  CALL.REL.NOINC `($__internal_0_$__cuda_sm20_div_rn_f64_full) ;  /* 0x0000001000a07944 */ /* 0x000fea0003c00000 */
.L_x_8:
[----:B------:R-:W0:Y:S01]  /*0880*/  LDCU UR8, c[0x0][0x3a4] ;  /* 0x00007480ff0877ac */ /* 0x000e220008000800 */
[----:B------:R1:W2:Y:S01]  /*0890*/  F2F.F32.F64 R23, R4 ;  /* 0x0000000400177310 */ /* 0x0002a20000301000 */
[----:B------:R-:W-:Y:S01]  /*08a0*/  CS2R R6, SRZ ;  /* 0x0000000000067805 */ /* 0x000fe2000001ff00 */
[----:B0-----:R-:W-:Y:S02]  /*08b0*/  ULEA.HI UR4, UR8, UR8, URZ, 0x1 ;  /* 0x0000000808047291 */ /* 0x001fe4000f8f08ff */
[----:B------:R-:W-:Y:S01]  /*08c0*/  I2FP.F32.S32 R0, UR8 ;  /* 0x0000000800007c45 */ /* 0x000fe20008201400 */
[----:B------:R-:W-:Y:S02]  /*08d0*/  UIADD3 UR8, UPT, UPT, UR8, -0x1, URZ ;  /* 0xffffffff08087890 */ /* 0x000fe4000fffe0ff */
[----:B------:R-:W-:Y:S01]  /*08e0*/  USHF.R.S32.HI UR5, URZ, 0x1, UR4 ;  /* 0x00000001ff057899 */ /* 0x000fe20008011404 */
[----:B------:R-:W-:-:S03]  /*08f0*/  R2UR UR9, R0 ;  /* 0x00000000000972ca */ /* 0x000fc600000e0000 */
[----:B------:R-:W-:Y:S02]  /*0900*/  UIADD3 UR6, UPT, UPT, UR5, 0x1, URZ ;  /* 0x0000000105067890 */ /* 0x000fe4000fffe0ff */
[----:B------:R-:W-:-:S04]  /*0910*/  UIADD3 UR4, UPT, UPT, UR5, -0x1, URZ ;  /* 0xffffffff05047890 */ /* 0x000fc8000fffe0ff */
[----:B------:R-:W-:Y:S02]  /*0920*/  I2FP.F32.S32 R25, UR6 ;  /* 0x0000000600197c45 */ /* 0x000fe40008201400 */
[----:B------:R-:W-:Y:S01]  /*0930*/  I2FP.F32.S32 R24, UR4 ;  /* 0x0000000400187c45 */ /* 0x000fe20008201400 */
[----:B-12---:R-:W-:-:S06]  /*0940*/  UMOV UR4, URZ ;  /* 0x000000ff00047c82 */ /* 0x006fcc0008000000 */
.L_x_28:
[----:B------:R-:W0:Y:S02]  /*0950*/  LDCU.64 UR6, c[0x0][0x390] ;  /* 0x00007200ff0677ac */ /* 0x000e240008000a00 */
[----:B0-----:R-:W-:-:S06]  /*0960*/  UIMAD.WIDE.U32 UR6, UR4, 0x4, UR6 ;  /* 0x00000004040678a5 */ /* 0x001fcc000f8e0006 */
[----:B------:R-:W-:Y:S01]  /*0970*/  IMAD.U32 R10, RZ, RZ, UR6 ;  /* 0x00000006ff0a7e24 */ /* 0x000fe2000f8e00ff */
[----:B------:R-:W-:-:S05]  /*0980*/  MOV R11, UR7 ;  /* 0x00000007000b7c02 */ /* 0x000fca0008000f00 */
[----:B------:R-:W2:Y:S01]  /*0990*/  LDG.E R10, desc[UR10][R10.64] ;  /* 0x0000000a0a0a7981 */ /* 0x000ea2000c1e1900 */
[----:B------:R-:W-:Y:S01]  /*09a0*/  BSSY.RECONVERGENT B0, `(.L_x_9) ;  /* 0x0000109000007945 */ /* 0x000fe20003800200 */
[----:B--2---:R-:W-:-:S04]  /*09b0*/  FMUL.RZ R8, R10, 0.15915493667125701904 ;  /* 0x3e22f9830a087820 */ /* 0x004fc8000040c000 */
[----:B------:R-:W0:Y:S08]  /*09c0*/  MUFU.COS R26, R8 ;  /* 0x00000008001a7308 */ /* 0x000e300000000000 */
[----:B------:R-:W1:Y:S01]  /*09d0*/  MUFU.SIN R27, R8 ;  /* 0x00000008001b7308 */ /* 0x000e620000000400 */
[----:B0-----:R-:W-:-:S04]  /*09e0*/  FMUL R3, R26, 0.5 ;  /* 0x3f0000001a037820 */ /* 0x001fc80000400000 */
[----:B------:R-:W-:Y:S01]  /*09f0*/  FMUL R5, R3, R20 ;  /* 0x0000001403057220 */ /* 0x000fe20000400000 */
[----:B-1----:R-:W-:-:S04]  /*0a00*/  FMUL R4, R27, 0.5 ;  /* 0x3f0000001b047820 */ /* 0x002fc80000400000 */
[----:B------:R-:W-:-:S04]  /*0a10*/  FFMA R5, R4, R21, R5 ;  /* 0x0000001504057223 */ /* 0x000fc80000000005 */
[-C--:B------:R-:W-:Y:S01]  /*0a20*/  FMUL.M4 R2, R4, R5.reuse ;  /* 0x0000000504027220 */ /* 0x080fe20000600000 */
[----:B------:R-:W-:-:S03]  /*0a30*/  FMUL.M4 R9, R3, R5 ;  /* 0x0000000503097220 */ /* 0x000fc60000600000 */
[----:B------:R-:W-:Y:S01]  /*0a40*/  FADD R5, R2, -R21 ;  /* 0x8000001502057221 */ /* 0x000fe20000000000 */
[----:B------:R-:W-:-:S03]  /*0a50*/  FADD R0, R9, -R20 ;  /* 0x8000001409007221 */ /* 0x000fc60000000000 */
[----:B------:R-:W-:-:S04]  /*0a60*/  FMUL R5, R5, R5 ;  /* 0x0000000505057220 */ /* 0x000fc80000400000 */
[----:B------:R-:W-:-:S05]  /*0a70*/  FFMA R0, R0, R0, R5 ;  /* 0x0000000000007223 */ /* 0x000fca0000000005 */
[----:B------:R-:W-:-:S13]  /*0a80*/  FSETP.GE.AND P0, PT, R15, R0, PT ;  /* 0x000000000f00720b */ /* 0x000fda0003f06000 */
[----:B------:R-:W-:Y:S05]  /*0a90*/  @!P0 BRA `(.L_x_10) ;  /* 0x0000000c00e48947 */ /* 0x000fea0003800000 */
[----:B------:R-:W-:Y:S01]  /*0aa0*/  FADD R0, -R0, R15 ;  /* 0x0000000f00007221 */ /* 0x000fe20000000100 */
[----:B------:R-:W-:Y:S03]  /*0ab0*/  BSSY.RECONVERGENT B1, `(.L_x_11) ;  /* 0x000000c000017945 */ /* 0x000fe60003800200 */
[----:B------:R-:W-:Y:S01]  /*0ac0*/  VIADD R5, R0, 0xf3000000 ;  /* 0xf300000000057836 */ /* 0x000fe20000000000 */
[----:B------:R0:W1:Y:S04]  /*0ad0*/  MUFU.RSQ R11, R0 ;  /* 0x00000000000b7308 */ /* 0x0000680000001400 */
[----:B------:R-:W-:-:S13]  /*0ae0*/  ISETP.GT.U32.AND P0, PT, R5, 0x727fffff, PT ;  /* 0x727fffff0500780c */ /* 0x000fda0003f04070 */
[----:B01----:R-:W-:Y:S05]  /*0af0*/  @!P0 BRA `(.L_x_12) ;  /* 0x00000000000c8947 */ /* 0x003fea0003800000 */
[----:B------:R-:W-:-:S07]  /*0b00*/  MOV R13, 0xb20 ;  /* 0x00000b20000d7802 */ /* 0x000fce0000000f00 */
[----:B------:R-:W-:Y:S05]  /*0b10*/  CALL.REL.NOINC `($__internal_1_$__cuda_sm20_sqrt_rn_f32_slowpath) ;  /* 0x0000001400707944 */ /* 0x000fea0003c00000 */
[----:B------:R-:W-:Y:S05]  /*0b20*/  BRA `(.L_x_13) ;  /* 0x0000000000107947 */ /* 0x000fea0003800000 */
.L_x_12:
[----:B------:R-:W-:Y:S01]  /*0b30*/  FMUL.FTZ R5, R0, R11 ;  /* 0x0000000b00057220 */ /* 0x000fe20000410000 */
[----:B------:R-:W-:-:S03]  /*0b40*/  FMUL.FTZ R8, R11, 0.5 ;  /* 0x3f0000000b087820 */ /* 0x000fc60000410000 */
[----:B------:R-:W-:-:S04]  /*0b50*/  FFMA R0, -R5, R5, R0 ;  /* 0x0000000505007223 */ /* 0x000fc80000000100 */
[----:B------:R-:W-:-:S07]  /*0b60*/  FFMA R5, R0, R8, R5 ;  /* 0x0000000800057223 */ /* 0x000fce0000000005 */
.L_x_13:
[----:B------:R-:W-:Y:S05]  /*0b70*/  BSYNC.RECONVERGENT B1 ;  /* 0x0000000000017941 */ /* 0x000fea0003800200 */
.L_x_11:
[----:B------:R-:W0:Y:S01]  /*0b80*/  MUFU.RCP R8, UR9 ;  /* 0x0000000900087d08 */ /* 0x000e220008001000 */
[CC--:B------:R-:W-:Y:S02]  /*0b90*/  FSETP.GT.AND P0, PT, |R3|.reuse, |R4|.reuse, PT ;  /* 0x400000040300720b */ /* 0x0c0fe40003f04200 */
[----:B------:R-:W-:Y:S02]  /*0ba0*/  MOV R11, UR9 ;  /* 0x00000009000b7c02 */ /* 0x000fe40008000f00 */
[----:B------:R-:W-:Y:S02]  /*0bb0*/  FSEL R4, R3, R4, P0 ;  /* 0x0000000403047208 */ /* 0x000fe40000000000 */
[----:B------:R-:W-:-:S03]  /*0bc0*/  FSEL R9, R9, R2, P0 ;  /* 0x0000000209097208 */ /* 0x000fc60000000000 */
[----:B------:R-:W-:-:S04]  /*0bd0*/  FADD R0, R4, R4 ;  /* 0x0000000404007221 */ /* 0x000fc80000000000 */
[----:B------:R-:W1:Y:S01]  /*0be0*/  FCHK P1, R0, UR9 ;  /* 0x0000000900007d02 */ /* 0x000e620008020000 */
[----:B0-----:R-:W-:-:S04]  /*0bf0*/  FFMA R3, R8, -R11, 1 ;  /* 0x3f80000008037423 */ /* 0x001fc8000000080b */
[----:B------:R-:W-:Y:S01]  /*0c00*/  FFMA R11, R8, R3, R8 ;  /* 0x00000003080b7223 */ /* 0x000fe20000000008 */
[----:B------:R-:W-:-:S03]  /*0c10*/  FMUL R3, R4, R5 ;  /* 0x0000000504037220 */ /* 0x000fc60000400000 */
[----:B------:R-:W-:Y:S01]  /*0c20*/  FFMA R8, R0, R11, RZ ;  /* 0x0000000b00087223 */ /* 0x000fe200000000ff */
[----:B------:R-:W-:-:S03]  /*0c30*/  FFMA R4, R4, R5, R3 ;  /* 0x0000000504047223 */ /* 0x000fc60000000003 */
[----:B------:R-:W-:Y:S01]  /*0c40*/  FFMA R5, R8, -UR9, R0 ;  /* 0x8000000908057c23 */ /* 0x000fe20008000000 */
[----:B------:R-:W-:-:S03]  /*0c50*/  FADD R2, R9, -R4 ;  /* 0x8000000409027221 */ /* 0x000fc60000000000 */
[----:B------:R-:W-:Y:S01]  /*0c60*/  FFMA R5, R11, R5, R8 ;  /* 0x000000050b057223 */ /* 0x000fe20000000008 */
[----:B-1----:R-:W-:Y:S06]  /*0c70*/  @!P1 BRA `(.L_x_14) ;  /* 0x0000000000109947 */ /* 0x002fec0003800000 */
[----:B------:R-:W-:Y:S01]  /*0c80*/  IMAD.U32 R3, RZ, RZ, UR9 ;  /* 0x00000009ff037e24 */ /* 0x000fe2000f8e00ff */
[----:B------:R-:W-:-:S07]  /*0c90*/  MOV R18, 0xcb0 ;  /* 0x00000cb000127802 */ /* 0x000fce0000000f00 */
[----:B------:R-:W-:Y:S05]  /*0ca0*/  CALL.REL.NOINC `($__internal_2_$__cuda_sm3x_div_rn_noftz_f32_slowpath) ;  /* 0x0000001400647944 */ /* 0x000fea0003c00000 */
[----:B------:R-:W-:-:S07]  /*0cb0*/  MOV R5, R0 ;  /* 0x0000000000057202 */ /* 0x000fce0000000f00 */
.L_x_14:
[----:B------:R-:W0:Y:S01]  /*0cc0*/  MUFU.RCP R0, R5 ;  /* 0x0000000500007308 */ /* 0x000e220000001000 */
[----:B------:R-:W-:Y:S07]  /*0cd0*/  BSSY.RECONVERGENT B1, `(.L_x_15) ;  /* 0x000000d000017945 */ /* 0x000fee0003800200 */
[----:B------:R-:W1:Y:S01]  /*0ce0*/  FCHK P0, R2, R5 ;  /* 0x0000000502007302 */ /* 0x000e620000000000 */
[----:B0-----:R-:W-:-:S04]  /*0cf0*/  FFMA R3, R0, -R5, 1 ;  /* 0x3f80000000037423 */ /* 0x001fc80000000805 */
[----:B------:R-:W-:-:S04]  /*0d00*/  FFMA R3, R0, R3, R0 ;  /* 0x0000000300037223 */ /* 0x000fc80000000000 */
[----:B------:R-:W-:-:S04]  /*0d10*/  FFMA R0, R2, R3, RZ ;  /* 0x0000000302007223 */ /* 0x000fc800000000ff */
[----:B------:R-:W-:-:S04]  /*0d20*/  FFMA R8, R0, -R5, R2 ;  /* 0x8000000500087223 */ /* 0x000fc80000000002 */
[----:B------:R-:W-:Y:S01]  /*0d30*/  FFMA R3, R3, R8, R0 ;  /* 0x0000000803037223 */ /* 0x000fe20000000000 */
[----:B-1----:R-:W-:Y:S06]  /*0d40*/  @!P0 BRA `(.L_x_16) ;  /* 0x0000000000148947 */ /* 0x002fec0003800000 */
[----:B------:R-:W-:Y:S01]  /*0d50*/  IMAD.MOV.U32 R0, RZ, RZ, R2 ;  /* 0x000000ffff007224 */ /* 0x000fe200078e0002 */
[----:B------:R-:W-:Y:S02]  /*0d60*/  MOV R3, R5 ;  /* 0x0000000500037202 */ /* 0x000fe40000000f00 */
[----:B------:R-:W-:-:S07]  /*0d70*/  MOV R18, 0xd90 ;  /* 0x00000d9000127802 */ /* 0x000fce0000000f00 */
[----:B------:R-:W-:Y:S05]  /*0d80*/  CALL.REL.NOINC `($__internal_2_$__cuda_sm3x_div_rn_noftz_f32_slowpath) ;  /* 0x00000014002c7944 */ /* 0x000fea0003c00000 */
[----:B------:R-:W-:-:S07]  /*0d90*/  IMAD.MOV.U32 R3, RZ, RZ, R0 ;  /* 0x000000ffff037224 */ /* 0x000fce00078e0000 */
.L_x_16:
[----:B------:R-:W-:Y:S05]  /*0da0*/  BSYNC.RECONVERGENT B1 ;  /* 0x0000000000017941 */ /* 0x000fea0003800200 */
.L_x_15:
[----:B------:R-:W0:Y:S01]  /*0db0*/  MUFU.RCP R0, R5 ;  /* 0x0000000500007308 */ /* 0x000e220000001000 */
[----:B------:R-:W-:Y:S01]  /*0dc0*/  FADD R11, R9, R4 ;  /* 0x00000004090b7221 */ /* 0x000fe20000000000 */
[----:B------:R-:W-:Y:S06]  /*0dd0*/  BSSY.RECONVERGENT B1, `(.L_x_17) ;  /* 0x000000f000017945 */ /* 0x000fec0003800200 */
[----:B------:R-:W1:Y:S08]  /*0de0*/  FRND.FLOOR R3, R3 ;  /* 0x0000000300037307 */ /* 0x000e700000205000 */
[----:B------:R-:W2:Y:S01]  /*0df0*/  FCHK P0, R11, R5 ;  /* 0x000000050b007302 */ /* 0x000ea20000000000 */
[----:B0-----:R-:W-:-:S04]  /*0e00*/  FFMA R9, R0, -R5, 1 ;  /* 0x3f80000000097423 */ /* 0x001fc80000000805 */
[----:B------:R-:W-:Y:S01]  /*0e10*/  FFMA R0, R0, R9, R0 ;  /* 0x0000000900007223 */ /* 0x000fe20000000000 */
[----:B-1----:R-:W-:-:S03]  /*0e20*/  FADD R2, R24, R3 ;  /* 0x0000000318027221 */ /* 0x002fc60000000000 */
[----:B------:R-:W-:-:S03]  /*0e30*/  FFMA R4, R0, R11, RZ ;  /* 0x0000000b00047223 */ /* 0x000fc600000000ff */
[----:B------:R-:W0:Y:S01]  /*0e40*/  F2I.TRUNC.NTZ R2, R2 ;  /* 0x0000000200027305 */ /* 0x000e22000020f100 */
[----:B------:R-:W-:-:S04]  /*0e50*/  FFMA R9, R4, -R5, R11 ;  /* 0x8000000504097223 */ /* 0x000fc8000000000b */
[----:B------:R-:W-:Y:S01]  /*0e60*/  FFMA R0, R0, R9, R4 ;  /* 0x0000000900007223 */ /* 0x000fe20000000004 */
[----:B--2---:R-:W-:Y:S06]  /*0e70*/  @!P0 BRA `(.L_x_18) ;  /* 0x0000000000108947 */ /* 0x004fec0003800000 */
[----:B------:R-:W-:Y:S01]  /*0e80*/  MOV R0, R11 ;  /* 0x0000000b00007202 */ /* 0x000fe20000000f00 */
[----:B------:R-:W-:Y:S01]  /*0e90*/  IMAD.MOV.U32 R3, RZ, RZ, R5 ;  /* 0x000000ffff037224 */ /* 0x000fe200078e0005 */
[----:B------:R-:W-:-:S07]  /*0ea0*/  MOV R18, 0xec0 ;  /* 0x00000ec000127802 */ /* 0x000fce0000000f00 */
[----:B0-----:R-:W-:Y:S05]  /*0eb0*/  CALL.REL.NOINC `($__internal_2_$__cuda_sm3x_div_rn_noftz_f32_slowpath) ;  /* 0x0000001000e07944 */ /* 0x001fea0003c00000 */
.L_x_18:
[----:B------:R-:W-:Y:S05]  /*0ec0*/  BSYNC.RECONVERGENT B1 ;  /* 0x0000000000017941 */ /* 0x000fea0003800200 */
.L_x_17:
[----:B------:R-:W1:Y:S02]  /*0ed0*/  FRND.FLOOR R0, R0 ;  /* 0x0000000000007307 */ /* 0x000e640000205000 */
[----:B-1----:R-:W-:-:S06]  /*0ee0*/  FADD R3, R25, R0 ;  /* 0x0000000019037221 */ /* 0x002fcc0000000000 */
[----:B------:R-:W0:Y:S02]  /*0ef0*/  F2I.TRUNC.NTZ R3, R3 ;  /* 0x0000000300037305 */ /* 0x000e24000020f100 */
[CC--:B0-----:R-:W-:Y:S02]  /*0f00*/  VIMNMX.RELU R29, PT, PT, R2.reuse, R3.reuse, !PT ;  /* 0x00000003021d7248 */ /* 0x0c1fe40007fe1100 */
[----:B------:R-:W-:Y:S02]  /*0f10*/  VIMNMX.RELU R2, PT, PT, R2, R3, PT ;  /* 0x0000000302027248 */ /* 0x000fe40003fe1100 */
[----:B------:R-:W-:-:S04]  /*0f20*/  VIMNMX R29, PT, PT, R29, UR8, PT ;  /* 0x000000081d1d7c48 */ /* 0x000fc8000bfe0100 */
[----:B------:R-:W-:-:S13]  /*0f30*/  ISETP.GE.AND P0, PT, R2, R29, PT ;  /* 0x0000001d0200720c */ /* 0x000fda0003f06270 */
[----:B------:R-:W-:Y:S05]  /*0f40*/  @P0 BRA `(.L_x_10) ;  /* 0x0000000800b80947 */ /* 0x000fea0003800000 */
[----:B------:R-:W0:Y:S01]  /*0f50*/  LDCU UR6, c[0x0][0x3a8] ;  /* 0x00007500ff0677ac */ /* 0x000e220008000800 */
[----:B------:R-:W-:Y:S01]  /*0f60*/  VIMNMX R2, PT, PT, R2, UR8, PT ;  /* 0x0000000802027c48 */ /* 0x000fe2000bfe0100 */
[----:B------:R-:W1:Y:S03]  /*0f70*/  LDCU UR7, c[0x0][0x3a4] ;  /* 0x00007480ff0777ac */ /* 0x000e660008000800 */
[C---:B------:R-:W-:Y:S01]  /*0f80*/  IADD3 R37, PT, PT, R2.reuse, -UR5, RZ ;  /* 0x8000000502257c10 */ /* 0x040fe2000fffe0ff */
[----:B------:R-:W-:Y:S01]  /*0f90*/  VIADD R28, R2, 0x1 ;  /* 0x00000001021c7836 */ /* 0x000fe20000000000 */
[----:B0-----:R-:W-:-:S05]  /*0fa0*/  MOV R3, UR6 ;  /* 0x0000000600037c02 */ /* 0x001fca0008000f00 */
[----:B------:R-:W-:-:S04]  /*0fb0*/  IMAD R3, R16, R3, UR4 ;  /* 0x0000000410037e24 */ /* 0x000fc8000f8e0203 */
[----:B-1----:R-:W-:-:S07]  /*0fc0*/  IMAD R2, R3, UR7, R2 ;  /* 0x0000000703027c24 */ /* 0x002fce000f8e0202 */
.L_x_27:
[----:B------:R-:W0:Y:S01]  /*0fd0*/  LDC.64 R12, c[0x0][0x380] ;  /* 0x0000e000ff0c7b82 */ /* 0x000e220000000a00 */
[C---:B------:R-:W-:Y:S01]  /*0fe0*/  VIADD R8, R28.reuse, 0x2 ;  /* 0x000000021c087836 */ /* 0x040fe20000000000 */
[C---:B------:R-:W-:Y:S02]  /*0ff0*/  IADD3 R4, PT, PT, R28.reuse, 0x1, RZ ;  /* 0x000000011c047810 */ /* 0x040fe40007ffe0ff */
[----:B------:R-:W-:Y:S02]  /*1000*/  CS2R R10, SRZ ;  /* 0x00000000000a7805 */ /* 0x000fe4000001ff00 */
[CC--:B------:R-:W-:Y:S01]  /*1010*/  ISETP.GE.AND P1, PT, R28.reuse, R29.reuse, PT ;  /* 0x0000001d1c00720c */ /* 0x0c0fe20003f26270 */
[----:B------:R-:W-:Y:S01]  /*1020*/  VIADD R0, R28, 0xffffffff ;  /* 0xffffffff1c007836 */ /* 0x000fe20000000000 */
[----:B------:R-:W-:Y:S02]  /*1030*/  ISETP.GE.AND P2, PT, R4, R29, PT ;  /* 0x0000001d0400720c */ /* 0x000fe40003f46270 */
[----:B------:R-:W-:-:S02]  /*1040*/  CS2R R4, SRZ ;  /* 0x0000000000047805 */ /* 0x000fc4000001ff00 */
[-C--:B------:R-:W-:Y:S02]  /*1050*/  ISETP.GE.AND P3, PT, R8, R29.reuse, PT ;  /* 0x0000001d0800720c */ /* 0x080fe40003f66270 */
[----:B------:R-:W-:Y:S02]  /*1060*/  CS2R R8, SRZ ;  /* 0x0000000000087805 */ /* 0x000fe4000001ff00 */
[----:B------:R-:W-:Y:S01]  /*1070*/  ISETP.GE.AND P0, PT, R0, R29, PT ;  /* 0x0000001d0000720c */ /* 0x000fe20003f06270 */
[----:B0-----:R-:W-:Y:S01]  /*1080*/  IMAD.WIDE R18, R2, 0x8, R12 ;  /* 0x0000000802127825 */ /* 0x001fe200078e020c */
[----:B------:R-:W-:-:S04]  /*1090*/  CS2R R12, SRZ ;  /* 0x00000000000c7805 */ /* 0x000fc8000001ff00 */
[----:B------:R0:W5:Y:S04]  /*10a0*/  @!P1 LDG.E.64 R8, desc[UR10][R18.64+0x8] ;  /* 0x0000080a12089981 */ /* 0x000168000c1e1b00 */
[----:B------:R0:W5:Y:S04]  /*10b0*/  @!P2 LDG.E.64 R10, desc[UR10][R18.64+0x10] ;  /* 0x0000100a120aa981 */ /* 0x000168000c1e1b00 */
[----:B------:R0:W5:Y:S01]  /*10c0*/  @!P3 LDG.E.64 R12, desc[UR10][R18.64+0x18] ;  /* 0x0000180a120cb981 */ /* 0x000162000c1e1b00 */
[----:B------:R-:W1:Y:S01]  /*10d0*/  MUFU.RCP R0, UR9 ;  /* 0x0000000900007d08 */ /* 0x000e620008001000 */
[----:B------:R-:W-:-:S02]  /*10e0*/  MOV R3, UR9 ;  /* 0x0000000900037c02 */ /* 0x000fc40008000f00 */
[----:B------:R-:W-:Y:S01]  /*10f0*/  I2FP.F32.S32 R32, R37 ;  /* 0x0000002500207245 */ /* 0x000fe20000201400 */
[----:B------:R0:W5:Y:S04]  /*1100*/  @!P0 LDG.E.64 R4, desc[UR10][R18.64] ;  /* 0x0000000a12048981 */ /* 0x000168000c1e1b00 */
[----:B------:R-:W2:Y:S01]  /*1110*/  FCHK P0, R32, UR9 ;  /* 0x0000000920007d02 */ /* 0x000ea20008000000 */
[----:B-1----:R-:W-:-:S04]  /*1120*/  FFMA R3, R0, -R3, 1 ;  /* 0x3f80000000037423 */ /* 0x002fc80000000803 */
[----:B------:R-:W-:-:S04]  /*1130*/  FFMA R0, R0, R3, R0 ;  /* 0x0000000300007223 */ /* 0x000fc80000000000 */
[----:B------:R-:W-:Y:S01]  /*1140*/  FFMA R3, R0, R32, RZ ;  /* 0x0000002000037223 */ /* 0x000fe200000000ff */
[----:B------:R-:W-:Y:S03]  /*1150*/  BSSY.RECONVERGENT B1, `(.L_x_19) ;  /* 0x0000008000017945 */ /* 0x000fe60003800200 */
[----:B------:R-:W-:-:S04]  /*1160*/  FFMA R30, R3, -UR9, R32 ;  /* 0x80000009031e7c23 */ /* 0x000fc80008000020 */
[----:B------:R-:W-:Y:S01]  /*1170*/  FFMA R0, R0, R30, R3 ;  /* 0x0000001e00007223 */ /* 0x000fe20000000003 */
[----:B0-2---:R-:W-:Y:S06]  /*1180*/  @!P0 BRA `(.L_x_20) ;  /* 0x0000000000108947 */ /* 0x005fec0003800000 */
[----:B------:R-:W-:Y:S01]  /*1190*/  IMAD.MOV.U32 R0, RZ, RZ, R32 ;  /* 0x000000ffff007224 */ /* 0x000fe200078e0020 */
[----:B------:R-:W-:Y:S02]  /*11a0*/  MOV R3, UR9 ;  /* 0x0000000900037c02 */ /* 0x000fe40008000f00 */
[----:B------:R-:W-:-:S07]  /*11b0*/  MOV R18, 0x11d0 ;  /* 0x000011d000127802 */ /* 0x000fce0000000f00 */
[----:B-----5:R-:W-:Y:S05]  /*11c0*/  CALL.REL.NOINC `($__internal_2_$__cuda_sm3x_div_rn_noftz_f32_slowpath) ;  /* 0x00000010001c7944 */ /* 0x020fea0003c00000 */
.L_x_20:
[----:B------:R-:W-:Y:S05]  /*11d0*/  BSYNC.RECONVERGENT B1 ;  /* 0x0000000000017941 */ /* 0x000fea0003800200 */
.L_x_19:
[-C--:B------:R-:W-:Y:S01]  /*11e0*/  FMUL R3, R27, R0.reuse ;  /* 0x000000001b037220 */ /* 0x080fe20000400000 */
[----:B------:R-:W-:Y:S01]  /*11f0*/  FMUL R0, R26, R0 ;  /* 0x000000001a007220 */ /* 0x000fe20000400000 */
[----:B------:R-:W-:Y:S01]  /*1200*/  IMAD.U32 R32, RZ, RZ, UR9 ;  /* 0x00000009ff207e24 */ /* 0x000fe2000f8e00ff */
[----:B------:R-:W-:Y:S02]  /*1210*/  BSSY.RECONVERGENT B1, `(.L_x_21) ;  /* 0x000001e000017945 */ /* 0x000fe40003800200 */
[C---:B------:R-:W-:Y:S02]  /*1220*/  FSETP.GE.AND P1, PT, R3.reuse, 0.5, PT ;  /* 0x3f0000000300780b */ /* 0x040fe40003f26000 */
[C---:B------:R-:W-:Y:S02]  /*1230*/  FSETP.GE.AND P0, PT, R0.reuse, 0.5, PT ;  /* 0x3f0000000000780b */ /* 0x040fe40003f06000 */
[----:B------:R-:W-:Y:S02]  /*1240*/  FSEL R18, R3, 0.49998998641967773438, !P1 ;  /* 0x3efffeb003127808 */ /* 0x000fe40004800000 */
[----:B------:R-:W-:-:S02]  /*1250*/  FSEL R3, R0, 0.49998998641967773438, !P0 ;  /* 0x3efffeb000037808 */ /* 0x000fc40004000000 */
[----:B------:R-:W-:Y:S01]  /*1260*/  IADD3 R0, PT, PT, R37, 0x1, RZ ;  /* 0x0000000125007810 */ /* 0x000fe20007ffe0ff */
[----:B------:R-:W-:Y:S02]  /*1270*/  FADD R18, -R18, R21 ;  /* 0x0000001512127221 */ /* 0x000fe40000000100 */
[----:B------:R-:W-:Y:S01]  /*1280*/  FADD R3, -R3, R20 ;  /* 0x0000001403037221 */ /* 0x000fe20000000100 */
[----:B------:R-:W-:Y:S01]  /*1290*/  I2FP.F32.S32 R30, R0 ;  /* 0x00000000001e7245 */ /* 0x000fe20000201400 */
[----:B------:R-:W-:-:S03]  /*12a0*/  FMUL R18, R18, R18 ;  /* 0x0000001212127220 */ /* 0x000fc60000400000 */
[----:B------:R-:W-:Y:S01]  /*12b0*/  FCHK P0, R30, UR9 ;  /* 0x000000091e007d02 */ /* 0x000fe20008000000 */
[----:B------:R-:W-:-:S04]  /*12c0*/  FFMA R18, R3, R3, R18 ;  /* 0x0000000303127223 */ /* 0x000fc80000000012 */
[----:B------:R-:W-:-:S03]  /*12d0*/  FMUL R18, R23, R18 ;  /* 0x0000001217127220 */ /* 0x000fc60000400000 */
[----:B------:R-:W0:Y:S01]  /*12e0*/  MUFU.RCP R3, UR9 ;  /* 0x0000000900037d08 */ /* 0x000e220008001000 */
[----:B------:R-:W-:-:S05]  /*12f0*/  FMUL R18, R18, 1.4426950216293334961 ;  /* 0x3fb8aa3b12127820 */ /* 0x000fca0000400000 */
[----:B------:R-:W-:Y:S01]  /*1300*/  FSETP.GEU.AND P1, PT, R18, -126, PT ;  /* 0xc2fc00001200780b */ /* 0x000fe20003f2e000 */
[----:B0-----:R-:W-:-:S12]  /*1310*/  FFMA R32, R3, -R32, 1 ;  /* 0x3f80000003207423 */ /* 0x001fd80000000820 */
[----:B------:R-:W-:Y:S01]  /*1320*/  @!P1 FMUL R18, R18, 0.5 ;  /* 0x3f00000012129820 */ /* 0x000fe20000400000 */
[----:B------:R-:W-:-:S03]  /*1330*/  FFMA R0, R3, R32, R3 ;  /* 0x0000002003007223 */ /* 0x000fc60000000003 */
[----:B------:R-:W0:Y:S01]  /*1340*/  MUFU.EX2 R31, R18 ;  /* 0x00000012001f7308 */ /* 0x000e220000000800 */
[----:B------:R-:W-:-:S04]  /*1350*/  FFMA R3, R0, R30, RZ ;  /* 0x0000001e00037223 */ /* 0x000fc800000000ff */
[----:B------:R-:W-:-:S04]  /*1360*/  FFMA R19, R3, -UR9, R30 ;  /* 0x8000000903137c23 */ /* 0x000fc8000800001e */
[----:B------:R-:W-:Y:S01]  /*1370*/  FFMA R0, R0, R19, R3 ;  /* 0x0000001300007223 */ /* 0x000fe20000000003 */
[----:B0-----:R-:W-:-:S04]  /*1380*/  @!P1 FMUL R31, R31, R31 ;  /* 0x0000001f1f1f9220 */ /* 0x001fc80000400000 */
[----:B------:R-:W-:Y:S01]  /*1390*/  FMUL R31, R22, R31 ;  /* 0x0000001f161f7220 */ /* 0x000fe20000400000 */
[----:B------:R-:W-:Y:S06]  /*13a0*/  @!P0 BRA `(.L_x_22) ;  /* 0x0000000000108947 */ /* 0x000fec0003800000 */
[----:B------:R-:W-:Y:S01]  /*13b0*/  IMAD.MOV.U32 R0, RZ, RZ, R30 ;  /* 0x000000ffff007224 */ /* 0x000fe200078e001e */
[----:B------:R-:W-:Y:S02]  /*13c0*/  MOV R3, UR9 ;  /* 0x0000000900037c02 */ /* 0x000fe40008000f00 */
[----:B------:R-:W-:-:S07]  /*13d0*/  MOV R18, 0x13f0 ;  /* 0x000013f000127802 */ /* 0x000fce0000000f00 */
[----:B-----5:R-:W-:Y:S05]  /*13e0*/  CALL.REL.NOINC `($__internal_2_$__cuda_sm3x_div_rn_noftz_f32_slowpath) ;  /* 0x0000000c00947944 */ /* 0x020fea0003c00000 */
.L_x_22:
[----:B------:R-:W-:Y:S05]  /*13f0*/  BSYNC.RECONVERGENT B1 ;  /* 0x0000000000017941 */ /* 0x000fea0003800200 */
.L_x_21:
[-C--:B------:R-:W-:Y:S01]  /*1400*/  FMUL R3, R27, R0.reuse ;  /* 0x000000001b037220 */ /* 0x080fe20000400000 */
[----:B------:R-:W-:Y:S01]  /*1410*/  FMUL R0, R26, R0 ;  /* 0x000000001a007220 */ /* 0x000fe20000400000 */
[----:B------:R-:W0:Y:S01]  /*1420*/  MUFU.RCP R19, UR9 ;  /* 0x0000000900137d08 */ /* 0x000e220008001000 */
[----:B------:R-:W-:Y:S01]  /*1430*/  IMAD.U32 R30, RZ, RZ, UR9 ;  /* 0x00000009ff1e7e24 */ /* 0x000fe2000f8e00ff */
[----:B------:R-:W-:Y:S01]  /*1440*/  BSSY.RECONVERGENT B1, `(.L_x_23) ;  /* 0x000001d000017945 */ /* 0x000fe20003800200 */
        /* <DEDUP_REMOVED lines=8> */
[----:B------:R-:W-:Y:S01]  /*14d0*/  FMUL R18, R18, R18 ;  /* 0x0000001212127220 */ /* 0x000fe20000400000 */
[----:B0-----:R-:W-:Y:S02]  /*14e0*/  FFMA R30, R19, -R30, 1 ;  /* 0x3f800000131e7423 */ /* 0x001fe4000000081e */
[----:B------:R-:W-:Y:S01]  /*14f0*/  FCHK P0, R32, UR9 ;  /* 0x0000000920007d02 */ /* 0x000fe20008000000 */
[----:B------:R-:W-:Y:S01]  /*1500*/  FFMA R18, R3, R3, R18 ;  /* 0x0000000303127223 */ /* 0x000fe20000000012 */
[----:B------:R-:W-:-:S03]  /*1510*/  FFMA R0, R19, R30, R19 ;  /* 0x0000001e13007223 */ /* 0x000fc60000000013 */
[----:B------:R-:W-:Y:S01]  /*1520*/  FMUL R18, R23, R18 ;  /* 0x0000001217127220 */ /* 0x000fe20000400000 */
[----:B------:R-:W-:-:S03]  /*1530*/  FFMA R19, R0, R32, RZ ;  /* 0x0000002000137223 */ /* 0x000fc600000000ff */
[----:B------:R-:W-:Y:S01]  /*1540*/  FMUL R18, R18, 1.4426950216293334961 ;  /* 0x3fb8aa3b12127820 */ /* 0x000fe20000400000 */
[----:B------:R-:W-:-:S04]  /*1550*/  FFMA R30, R19, -UR9, R32 ;  /* 0x80000009131e7c23 */ /* 0x000fc80008000020 */
[----:B------:R-:W-:Y:S01]  /*1560*/  FSETP.GEU.AND P1, PT, R18, -126, PT ;  /* 0xc2fc00001200780b */ /* 0x000fe20003f2e000 */
[----:B------:R-:W-:-:S12]  /*1570*/  FFMA R0, R0, R30, R19 ;  /* 0x0000001e00007223 */ /* 0x000fd80000000013 */
[----:B------:R-:W-:-:S04]  /*1580*/  @!P1 FMUL R18, R18, 0.5 ;  /* 0x3f00000012129820 */ /* 0x000fc80000400000 */
[----:B------:R-:W0:Y:S02]  /*1590*/  MUFU.EX2 R3, R18 ;  /* 0x0000001200037308 */ /* 0x000e240000000800 */
[----:B0-----:R-:W-:-:S04]  /*15a0*/  @!P1 FMUL R3, R3, R3 ;  /* 0x0000000303039220 */ /* 0x001fc80000400000 */
[----:B------:R-:W-:Y:S01]  /*15b0*/  FMUL R30, R22, R3 ;  /* 0x00000003161e7220 */ /* 0x000fe20000400000 */
[----:B------:R-:W-:Y:S06]  /*15c0*/  @!P0 BRA `(.L_x_24) ;  /* 0x0000000000108947 */ /* 0x000fec0003800000 */
[----:B------:R-:W-:Y:S01]  /*15d0*/  IMAD.MOV.U32 R0, RZ, RZ, R32 ;  /* 0x000000ffff007224 */ /* 0x000fe200078e0020 */
[----:B------:R-:W-:Y:S02]  /*15e0*/  MOV R3, UR9 ;  /* 0x0000000900037c02 */ /* 0x000fe40008000f00 */
[----:B------:R-:W-:-:S07]  /*15f0*/  MOV R18, 0x1610 ;  /* 0x0000161000127802 */ /* 0x000fce0000000f00 */
[----:B-----5:R-:W-:Y:S05]  /*1600*/  CALL.REL.NOINC `($__internal_2_$__cuda_sm3x_div_rn_noftz_f32_slowpath) ;  /* 0x0000000c000c7944 */ /* 0x020fea0003c00000 */
.L_x_24:
[----:B------:R-:W-:Y:S05]  /*1610*/  BSYNC.RECONVERGENT B1 ;  /* 0x0000000000017941 */ /* 0x000fea0003800200 */
.L_x_23:
        /* <DEDUP_REMOVED lines=33> */
.L_x_26:
[----:B------:R-:W-:Y:S05]  /*1830*/  BSYNC.RECONVERGENT B1 ;  /* 0x0000000000017941 */ /* 0x000fea0003800200 */
.L_x_25:
[-C--:B------:R-:W-:Y:S01]  /*1840*/  FMUL R3, R27, R0.reuse ;  /* 0x000000001b037220 */ /* 0x080fe20000400000 */
[----:B------:R-:W-:Y:S01]  /*1850*/  FMUL R0, R26, R0 ;  /* 0x000000001a007220 */ /* 0x000fe20000400000 */
[----:B-----5:R-:W-:Y:S01]  /*1860*/  FFMA R19, R31, R4, R6 ;  /* 0x000000041f137223 */ /* 0x020fe20000000006 */
[C---:B------:R-:W-:Y:S01]  /*1870*/  VIADD R4, R28.reuse, 0x3 ;  /* 0x000000031c047836 */ /* 0x040fe20000000000 */
[----:B------:R-:W-:Y:S01]  /*1880*/  IADD3 R28, PT, PT, R28, 0x4, RZ ;  /* 0x000000041c1c7810 */ /* 0x000fe20007ffe0ff */
[----:B------:R-:W-:Y:S01]  /*1890*/  VIADD R2, R2, 0x4 ;  /* 0x0000000402027836 */ /* 0x000fe20000000000 */
[C---:B------:R-:W-:Y:S01]  /*18a0*/  FSETP.GE.AND P1, PT, R3.reuse, 0.5, PT ;  /* 0x3f0000000300780b */ /* 0x040fe20003f26000 */
[----:B------:R-:W-:Y:S01]  /*18b0*/  FFMA R19, R30, R8, R19 ;  /* 0x000000081e137223 */ /* 0x000fe20000000013 */
[----:B------:R-:W-:Y:S02]  /*18c0*/  FSETP.GE.AND P0, PT, R0, 0.5, PT ;  /* 0x3f0000000000780b */ /* 0x000fe40003f06000 */
[----:B------:R-:W-:Y:S01]  /*18d0*/  FSEL R18, R3, 0.49998998641967773438, !P1 ;  /* 0x3efffeb003127808 */ /* 0x000fe20004800000 */
[----:B------:R-:W-:Y:S01]  /*18e0*/  FFMA R10, R32, R10, R19 ;  /* 0x0000000a200a7223 */ /* 0x000fe20000000013 */
[----:B------:R-:W-:Y:S01]  /*18f0*/  FSEL R3, R0, 0.49998998641967773438, !P0 ;  /* 0x3efffeb000037808 */ /* 0x000fe20004000000 */
[----:B------:R-:W-:Y:S01]  /*1900*/  FFMA R0, R31, R5, R7 ;  /* 0x000000051f007223 */ /* 0x000fe20000000007 */
[----:B------:R-:W-:Y:S01]  /*1910*/  IADD3 R37, PT, PT, R37, 0x4, RZ ;  /* 0x0000000425257810 */ /* 0x000fe20007ffe0ff */
[----:B------:R-:W-:-:S02]  /*1920*/  FADD R18, -R18, R21 ;  /* 0x0000001512127221 */ /* 0x000fc40000000100 */
[----:B------:R-:W-:Y:S01]  /*1930*/  FADD R3, -R3, R20 ;  /* 0x0000001403037221 */ /* 0x000fe20000000100 */
[----:B------:R-:W-:Y:S01]  /*1940*/  FFMA R0, R30, R9, R0 ;  /* 0x000000091e007223 */ /* 0x000fe20000000000 */
[----:B------:R-:W-:-:S03]  /*1950*/  FMUL R18, R18, R18 ;  /* 0x0000001212127220 */ /* 0x000fc60000400000 */
[----:B------:R-:W-:Y:S01]  /*1960*/  FFMA R0, R32, R11, R0 ;  /* 0x0000000b20007223 */ /* 0x000fe20000000000 */
[----:B------:R-:W-:-:S04]  /*1970*/  FFMA R18, R3, R3, R18 ;  /* 0x0000000303127223 */ /* 0x000fc80000000012 */
[----:B------:R-:W-:-:S04]  /*1980*/  FMUL R18, R23, R18 ;  /* 0x0000001217127220 */ /* 0x000fc80000400000 */
[----:B------:R-:W-:-:S05]  /*1990*/  FMUL R18, R18, 1.4426950216293334961 ;  /* 0x3fb8aa3b12127820 */ /* 0x000fca0000400000 */
[----:B------:R-:W-:-:S13]  /*19a0*/  FSETP.GEU.AND P0, PT, R18, -126, PT ;  /* 0xc2fc00001200780b */ /* 0x000fda0003f0e000 */
[----:B------:R-:W-:-:S04]  /*19b0*/  @!P0 FMUL R18, R18, 0.5 ;  /* 0x3f00000012128820 */ /* 0x000fc80000400000 */
[----:B------:R-:W0:Y:S02]  /*19c0*/  MUFU.EX2 R3, R18 ;  /* 0x0000001200037308 */ /* 0x000e240000000800 */
[----:B0-----:R-:W-:Y:S01]  /*19d0*/  @!P0 FMUL R3, R3, R3 ;  /* 0x0000000303038220 */ /* 0x001fe20000400000 */
[----:B------:R-:W-:-:S03]  /*19e0*/  ISETP.GE.AND P0, PT, R4, R29, PT ;  /* 0x0000001d0400720c */ /* 0x000fc60003f06270 */
[----:B------:R-:W-:-:S04]  /*19f0*/  FMUL R3, R22, R3 ;  /* 0x0000000316037220 */ /* 0x000fc80000400000 */
[C---:B------:R-:W-:Y:S01]  /*1a00*/  FFMA R6, R3.reuse, R12, R10 ;  /* 0x0000000c03067223 */ /* 0x040fe2000000000a */
[----:B------:R-:W-:-:S05]  /*1a10*/  FFMA R7, R3, R13, R0 ;  /* 0x0000000d03077223 */ /* 0x000fca0000000000 */
[----:B------:R-:W-:Y:S05]  /*1a20*/  @!P0 BRA `(.L_x_27) ;  /* 0xfffffff400688947 */ /* 0x000fea000383ffff */
.L_x_10:
[----:B------:R-:W-:Y:S05]  /*1a30*/  BSYNC.RECONVERGENT B0 ;  /* 0x0000000000007941 */ /* 0x000fea0003800200 */
.L_x_9:
[----:B------:R-:W0:Y:S01]  /*1a40*/  LDCU UR6, c[0x0][0x3a8] ;  /* 0x00007500ff0677ac */ /* 0x000e220008000800 */
[----:B------:R-:W-:-:S04]  /*1a50*/  UIADD3 UR4, UPT, UPT, UR4, 0x1, URZ ;  /* 0x0000000104047890 */ /* 0x000fc8000fffe0ff */
[----:B0-----:R-:W-:-:S09]  /*1a60*/  UISETP.NE.AND UP0, UPT, UR4, UR6, UPT ;  /* 0x000000060400728c */ /* 0x001fd2000bf05270 */
[----:B------:R-:W-:Y:S05]  /*1a70*/  BRA.U UP0, `(.L_x_28) ;  /* 0xffffffed00b47547 */ /* 0x000fea000b83ffff */
.L_x_6:
[----:B------:R-:W0:Y:S01]  /*1a80*/  LDCU.64 UR6, c[0x0][0x388] ;  /* 0x00007100ff0677ac */ /* 0x000e220008000a00 */
[----:B------:R-:W-:Y:S02]  /*1a90*/  SHF.R.S32.HI R0, RZ, 0x1f, R14 ;  /* 0x0000001fff007819 */ /* 0x000fe4000001140e */
[----:B------:R-:W-:-:S04]  /*1aa0*/  IADD3 R14, P0, PT, R14, R17, RZ ;  /* 0x000000110e0e7210 */ /* 0x000fc80007f1e0ff */
[----:B------:R-:W-:Y:S02]  /*1ab0*/  LEA.HI.X.SX32 R17, R17, R0, 0x1, P0 ;  /* 0x0000000011117211 */ /* 0x000fe400000f0eff */
[----:B0-----:R-:W-:-:S04]  /*1ac0*/  LEA R2, P0, R14, UR6, 0x3 ;  /* 0x000000060e027c11 */ /* 0x001fc8000f8018ff */
[----:B------:R-:W-:-:S05]  /*1ad0*/  LEA.HI.X R3, R14, UR7, R17, 0x3, P0 ;  /* 0x000000070e037c11 */ /* 0x000fca00080f1c11 */
[----:B------:R-:W-:Y:S01]  /*1ae0*/  STG.E.64 desc[UR10][R2.64], R6 ;  /* 0x0000000602007986 */ /* 0x000fe2000c101b0a */
[----:B------:R-:W-:Y:S05]  /*1af0*/  EXIT ;  /* 0x000000000000794d */ /* 0x000fea0003800000 */
        .weak           $__internal_0_$__cuda_sm20_div_rn_f64_full
        .type           $__internal_0_$__cuda_sm20_div_rn_f64_full,@function
        .size           $__internal_0_$__cuda_sm20_div_rn_f64_full,($__internal_1_$__cuda_sm20_sqrt_rn_f32_slowpath - $__internal_0_$__cuda_sm20_div_rn_f64_full)
$__internal_0_$__cuda_sm20_div_rn_f64_full:
[C---:B------:R-:W-:Y:S02]  /*1b00*/  FSETP.GEU.AND P0, PT, |R5|.reuse, 1.469367938527859385e-39, PT ;  /* 0x001000000500780b */ /* 0x040fe40003f0e200 */
[C---:B------:R-:W-:Y:S02]  /*1b10*/  LOP3.LUT R2, R5.reuse, 0x800fffff, RZ, 0xc0, !PT ;  /* 0x800fffff05027812 */ /* 0x040fe400078ec0ff */
[----:B------:R-:W-:Y:S02]  /*1b20*/  MOV R8, 0x1 ;  /* 0x0000000100087802 */ /* 0x000fe40000000f00 */
[----:B------:R-:W-:Y:S01]  /*1b30*/  LOP3.LUT R3, R2, 0x3ff00000, RZ, 0xfc, !PT ;  /* 0x3ff0000002037812 */ /* 0x000fe200078efcff */
[----:B------:R-:W-:Y:S01]  /*1b40*/  IMAD.MOV.U32 R2, RZ, RZ, R4 ;  /* 0x000000ffff027224 */ /* 0x000fe200078e0004 */
[----:B------:R-:W-:-:S05]  /*1b50*/  LOP3.LUT R23, R5, 0x7ff00000, RZ, 0xc0, !PT ;  /* 0x7ff0000005177812 */ /* 0x000fca00078ec0ff */
[----:B------:R-:W-:-:S06]  /*1b60*/  @!P0 DMUL R2, R4, 8.98846567431157953865e+307 ;  /* 0x7fe0000004028828 */ /* 0x000fcc0000000000 */
[----:B------:R-:W0:Y:S02]  /*1b70*/  MUFU.RCP64H R9, R3 ;  /* 0x0000000300097308 */ /* 0x000e240000001800 */
[----:B0-----:R-:W-:-:S08]  /*1b80*/  DFMA R10, R8, -R2, 1 ;  /* 0x3ff00000080a742b */ /* 0x001fd00000000802 */
[----:B------:R-:W-:-:S08]  /*1b90*/  DFMA R10, R10, R10, R10 ;  /* 0x0000000a0a0a722b */ /* 0x000fd0000000000a */
[----:B------:R-:W-:Y:S01]  /*1ba0*/  DFMA R12, R8, R10, R8 ;  /* 0x0000000a080c722b */ /* 0x000fe20000000008 */
[----:B------:R-:W-:Y:S01]  /*1bb0*/  MOV R11, R19 ;  /* 0x00000013000b7202 */ /* 0x000fe20000000f00 */
[----:B------:R-:W-:Y:S02]  /*1bc0*/  IMAD.MOV.U32 R10, RZ, RZ, R18 ;  /* 0x000000ffff0a7224 */ /* 0x000fe400078e0012 */
[----:B------:R-:W-:Y:S01]  /*1bd0*/  IMAD.MOV.U32 R18, RZ, RZ, 0x1ca00000 ;  /* 0x1ca00000ff127424 */ /* 0x000fe200078e00ff */
[----:B------:R-:W-:Y:S01]  /*1be0*/  LOP3.LUT R30, R11, 0x7ff00000, RZ, 0xc0, !PT ;  /* 0x7ff000000b1e7812 */ /* 0x000fe200078ec0ff */
[----:B------:R-:W-:Y:S02]  /*1bf0*/  IMAD.MOV.U32 R8, RZ, RZ, R10 ;  /* 0x000000ffff087224 */ /* 0x000fe400078e000a */
[----:B------:R-:W-:Y:S01]  /*1c00*/  DFMA R24, R12, -R2, 1 ;  /* 0x3ff000000c18742b */ /* 0x000fe20000000802 */
[----:B------:R-:W-:Y:S02]  /*1c10*/  ISETP.GE.U32.AND P1, PT, R30, R23, PT ;  /* 0x000000171e00720c */ /* 0x000fe40003f26070 */
[----:B------:R-:W-:-:S02]  /*1c20*/  MOV R28, R30 ;  /* 0x0000001e001c7202 */ /* 0x000fc40000000f00 */
[----:B------:R-:W-:Y:S02]  /*1c30*/  SEL R9, R18, 0x63400000, !P1 ;  /* 0x6340000012097807 */ /* 0x000fe40004800000 */
[----:B------:R-:W-:Y:S01]  /*1c40*/  FSETP.GEU.AND P1, PT, |R11|, 1.469367938527859385e-39, PT ;  /* 0x001000000b00780b */ /* 0x000fe20003f2e200 */
[----:B------:R-:W-:Y:S01]  /*1c50*/  DFMA R12, R12, R24, R12 ;  /* 0x000000180c0c722b */ /* 0x000fe2000000000c */
[----:B------:R-:W-:-:S11]  /*1c60*/  LOP3.LUT R9, R9, 0x800fffff, R11, 0xf8, !PT ;  /* 0x800fffff09097812 */ /* 0x000fd600078ef80b */
[----:B------:R-:W-:Y:S05]  /*1c70*/  @P1 BRA `(.L_x_29) ;  /* 0x0000000000201947 */ /* 0x000fea0003800000 */
[----:B------:R-:W-:Y:S02]  /*1c80*/  LOP3.LUT R19, R5, 0x7ff00000, RZ, 0xc0, !PT ;  /* 0x7ff0000005137812 */ /* 0x000fe400078ec0ff */
[----:B------:R-:W-:Y:S02]  /*1c90*/  MOV R24, RZ ;  /* 0x000000ff00187202 */ /* 0x000fe40000000f00 */
[----:B------:R-:W-:-:S04]  /*1ca0*/  ISETP.GE.U32.AND P1, PT, R30, R19, PT ;  /* 0x000000131e00720c */ /* 0x000fc80003f26070 */
[----:B------:R-:W-:-:S04]  /*1cb0*/  SEL R19, R18, 0x63400000, !P1 ;  /* 0x6340000012137807 */ /* 0x000fc80004800000 */
[----:B------:R-:W-:-:S04]  /*1cc0*/  LOP3.LUT R19, R19, 0x80000000, R11, 0xf8, !PT ;  /* 0x8000000013137812 */ /* 0x000fc800078ef80b */
[----:B------:R-:W-:-:S06]  /*1cd0*/  LOP3.LUT R25, R19, 0x100000, RZ, 0xfc, !PT ;  /* 0x0010000013197812 */ /* 0x000fcc00078efcff */
[----:B------:R-:W-:-:S10]  /*1ce0*/  DFMA R8, R8, 2, -R24 ;  /* 0x400000000808782b */ /* 0x000fd40000000818 */
[----:B------:R-:W-:-:S07]  /*1cf0*/  LOP3.LUT R28, R9, 0x7ff00000, RZ, 0xc0, !PT ;  /* 0x7ff00000091c7812 */ /* 0x000fce00078ec0ff */
.L_x_29:
[----:B------:R-:W-:Y:S01]  /*1d00*/  VIADD R19, R28, 0xffffffff ;  /* 0xffffffff1c137836 */ /* 0x000fe20000000000 */
[----:B------:R-:W-:Y:S01]  /*1d10*/  @!P0 LOP3.LUT R23, R3, 0x7ff00000, RZ, 0xc0, !PT ;  /* 0x7ff0000003178812 */ /* 0x000fe200078ec0ff */
[----:B------:R-:W-:-:S03]  /*1d20*/  DMUL R24, R12, R8 ;  /* 0x000000080c187228 */ /* 0x000fc60000000000 */
[----:B------:R-:W-:Y:S02]  /*1d30*/  IADD3 R29, PT, PT, R23, -0x1, RZ ;  /* 0xffffffff171d7810 */ /* 0x000fe40007ffe0ff */
[----:B------:R-:W-:-:S03]  /*1d40*/  ISETP.GT.U32.AND P0, PT, R19, 0x7feffffe, PT ;  /* 0x7feffffe1300780c */ /* 0x000fc60003f04070 */
[----:B------:R-:W-:Y:S01]  /*1d50*/  DFMA R26, R24, -R2, R8 ;  /* 0x80000002181a722b */ /* 0x000fe20000000008 */
[----:B------:R-:W-:-:S07]  /*1d60*/  ISETP.GT.U32.OR P0, PT, R29, 0x7feffffe, P0 ;  /* 0x7feffffe1d00780c */ /* 0x000fce0000704470 */
[----:B------:R-:W-:-:S06]  /*1d70*/  DFMA R12, R12, R26, R24 ;  /* 0x0000001a0c0c722b */ /* 0x000fcc0000000018 */
[----:B------:R-:W-:Y:S05]  /*1d80*/  @P0 BRA `(.L_x_30) ;  /* 0x00000000006c0947 */ /* 0x000fea0003800000 */
[----:B------:R-:W-:-:S04]  /*1d90*/  LOP3.LUT R11, R5, 0x7ff00000, RZ, 0xc0, !PT ;  /* 0x7ff00000050b7812 */ /* 0x000fc800078ec0ff */
[CC--:B------:R-:W-:Y:S02]  /*1da0*/  VIADDMNMX R10, R30.reuse, -R11.reuse, 0xb9600000, !PT ;  /* 0xb96000001e0a7446 */ /* 0x0c0fe4000780090b */
[----:B------:R-:W-:Y:S02]  /*1db0*/  ISETP.GE.U32.AND P0, PT, R30, R11, PT ;  /* 0x0000000b1e00720c */ /* 0x000fe40003f06070 */
[----:B------:R-:W-:Y:S02]  /*1dc0*/  VIMNMX R10, PT, PT, R10, 0x46a00000, PT ;  /* 0x46a000000a0a7848 */ /* 0x000fe40003fe0100 */
[----:B------:R-:W-:-:S05]  /*1dd0*/  SEL R23, R18, 0x63400000, !P0 ;  /* 0x6340000012177807 */ /* 0x000fca0004000000 */
[----:B------:R-:W-:Y:S02]  /*1de0*/  IMAD.IADD R23, R10, 0x1, -R23 ;  /* 0x000000010a177824 */ /* 0x000fe400078e0a17 */
[----:B------:R-:W-:-:S03]  /*1df0*/  IMAD.MOV.U32 R10, RZ, RZ, RZ ;  /* 0x000000ffff0a7224 */ /* 0x000fc600078e00ff */
[----:B------:R-:W-:-:S06]  /*1e00*/  IADD3 R11, PT, PT, R23, 0x7fe00000, RZ ;  /* 0x7fe00000170b7810 */ /* 0x000fcc0007ffe0ff */
[----:B------:R-:W-:-:S10]  /*1e10*/  DMUL R18, R12, R10 ;  /* 0x0000000a0c127228 */ /* 0x000fd40000000000 */
[----:B------:R-:W-:-:S13]  /*1e20*/  FSETP.GTU.AND P0, PT, |R19|, 1.469367938527859385e-39, PT ;  /* 0x001000001300780b */ /* 0x000fda0003f0c200 */
[----:B------:R-:W-:Y:S05]  /*1e30*/  @P0 BRA `(.L_x_31) ;  /* 0x0000000000940947 */ /* 0x000fea0003800000 */
[----:B------:R-:W-:Y:S01]  /*1e40*/  DFMA R2, R12, -R2, R8 ;  /* 0x800000020c02722b */ /* 0x000fe20000000008 */
[----:B------:R-:W-:-:S09]  /*1e50*/  MOV R10, RZ ;  /* 0x000000ff000a7202 */ /* 0x000fd20000000f00 */
[C---:B------:R-:W-:Y:S02]  /*1e60*/  FSETP.NEU.AND P0, PT, R3.reuse, RZ, PT ;  /* 0x000000ff0300720b */ /* 0x040fe40003f0d000 */
[----:B------:R-:W-:-:S04]  /*1e70*/  LOP3.LUT R5, R3, 0x80000000, R5, 0x48, !PT ;  /* 0x8000000003057812 */ /* 0x000fc800078e4805 */
[----:B------:R-:W-:-:S07]  /*1e80*/  LOP3.LUT R11, R5, R11, RZ, 0xfc, !PT ;  /* 0x0000000b050b7212 */ /* 0x000fce00078efcff */
[----:B------:R-:W-:Y:S05]  /*1e90*/  @!P0 BRA `(.L_x_31) ;  /* 0x00000000007c8947 */ /* 0x000fea0003800000 */
[----:B------:R-:W-:Y:S01]  /*1ea0*/  IMAD.MOV R3, RZ, RZ, -R23 ;  /* 0x000000ffff037224 */ /* 0x000fe200078e0a17 */
[----:B------:R-:W-:Y:S01]  /*1eb0*/  MOV R2, RZ ;  /* 0x000000ff00027202 */ /* 0x000fe20000000f00 */
[----:B------:R-:W-:-:S05]  /*1ec0*/  DMUL.RP R10, R12, R10 ;  /* 0x0000000a0c0a7228 */ /* 0x000fca0000008000 */
[----:B------:R-:W-:-:S05]  /*1ed0*/  DFMA R2, R18, -R2, R12 ;  /* 0x800000021202722b */ /* 0x000fca000000000c */
[----:B------:R-:W-:Y:S02]  /*1ee0*/  LOP3.LUT R5, R11, R5, RZ, 0x3c, !PT ;  /* 0x000000050b057212 */ /* 0x000fe400078e3cff */
[----:B------:R-:W-:-:S04]  /*1ef0*/  IADD3 R2, PT, PT, -R23, -0x43300000, RZ ;  /* 0xbcd0000017027810 */ /* 0x000fc80007ffe1ff */
[----:B------:R-:W-:-:S04]  /*1f00*/  FSETP.NEU.AND P0, PT, |R3|, R2, PT ;  /* 0x000000020300720b */ /* 0x000fc80003f0d200 */
[----:B------:R-:W-:Y:S02]  /*1f10*/  FSEL R18, R10, R18, !P0 ;  /* 0x000000120a127208 */ /* 0x000fe40004000000 */
[----:B------:R-:W-:Y:S01]  /*1f20*/  FSEL R19, R5, R19, !P0 ;  /* 0x0000001305137208 */ /* 0x000fe20004000000 */
[----:B------:R-:W-:Y:S06]  /*1f30*/  BRA `(.L_x_31) ;  /* 0x0000000000547947 */ /* 0x000fec0003800000 */
.L_x_30:
[----:B------:R-:W-:-:S14]  /*1f40*/  DSETP.NAN.AND P0, PT, R10, R10, PT ;  /* 0x0000000a0a00722a */ /* 0x000fdc0003f08000 */
[----:B------:R-:W-:Y:S05]  /*1f50*/  @P0 BRA `(.L_x_32) ;  /* 0x0000000000440947 */ /* 0x000fea0003800000 */
[----:B------:R-:W-:-:S14]  /*1f60*/  DSETP.NAN.AND P0, PT, R4, R4, PT ;  /* 0x000000040400722a */ /* 0x000fdc0003f08000 */
[----:B------:R-:W-:Y:S05]  /*1f70*/  @P0 BRA `(.L_x_33) ;  /* 0x0000000000300947 */ /* 0x000fea0003800000 */
[----:B------:R-:W-:Y:S01]  /*1f80*/  ISETP.NE.AND P0, PT, R28, R23, PT ;  /* 0x000000171c00720c */ /* 0x000fe20003f05270 */
[----:B------:R-:W-:Y:S01]  /*1f90*/  IMAD.MOV.U32 R18, RZ, RZ, 0x0 ;  /* 0x00000000ff127424 */ /* 0x000fe200078e00ff */
[----:B------:R-:W-:-:S11]  /*1fa0*/  MOV R19, 0xfff80000 ;  /* 0xfff8000000137802 */ /* 0x000fd60000000f00 */
[----:B------:R-:W-:Y:S05]  /*1fb0*/  @!P0 BRA `(.L_x_31) ;  /* 0x0000000000348947 */ /* 0x000fea0003800000 */
[----:B------:R-:W-:Y:S02]  /*1fc0*/  ISETP.NE.AND P0, PT, R28, 0x7ff00000, PT ;  /* 0x7ff000001c00780c */ /* 0x000fe40003f05270 */
[----:B------:R-:W-:Y:S02]  /*1fd0*/  LOP3.LUT R19, R11, 0x80000000, R5, 0x48, !PT ;  /* 0x800000000b137812 */ /* 0x000fe400078e4805 */
[----:B------:R-:W-:-:S13]  /*1fe0*/  ISETP.EQ.OR P0, PT, R23, RZ, !P0 ;  /* 0x000000ff1700720c */ /* 0x000fda0004702670 */
[----:B------:R-:W-:Y:S01]  /*1ff0*/  @P0 LOP3.LUT R2, R19, 0x7ff00000, RZ, 0xfc, !PT ;  /* 0x7ff0000013020812 */ /* 0x000fe200078efcff */
[----:B------:R-:W-:Y:S01]  /*2000*/  @!P0 IMAD.MOV.U32 R18, RZ, RZ, RZ ;  /* 0x000000ffff128224 */ /* 0x000fe200078e00ff */
[----:B------:R-:W-:-:S03]  /*2010*/  @P0 MOV R18, RZ ;  /* 0x000000ff00120202 */ /* 0x000fc60000000f00 */
[----:B------:R-:W-:Y:S01]  /*2020*/  @P0 IMAD.MOV.U32 R19, RZ, RZ, R2 ;  /* 0x000000ffff130224 */ /* 0x000fe200078e0002 */
[----:B------:R-:W-:Y:S06]  /*2030*/  BRA `(.L_x_31) ;  /* 0x0000000000147947 */ /* 0x000fec0003800000 */
.L_x_33:
[----:B------:R-:W-:Y:S02]  /*2040*/  LOP3.LUT R19, R5, 0x80000, RZ, 0xfc, !PT ;  /* 0x0008000005137812 */ /* 0x000fe400078efcff */
[----:B------:R-:W-:Y:S01]  /*2050*/  MOV R18, R4 ;  /* 0x0000000400127202 */ /* 0x000fe20000000f00 */
[----:B------:R-:W-:Y:S06]  /*2060*/  BRA `(.L_x_31) ;  /* 0x0000000000087947 */ /* 0x000fec0003800000 */
.L_x_32:
[----:B------:R-:W-:Y:S01]  /*2070*/  LOP3.LUT R19, R11, 0x80000, RZ, 0xfc, !PT ;  /* 0x000800000b137812 */ /* 0x000fe200078efcff */
[----:B------:R-:W-:-:S07]  /*2080*/  IMAD.MOV.U32 R18, RZ, RZ, R10 ;  /* 0x000000ffff127224 */ /* 0x000fce00078e000a */
.L_x_31:
[----:B------:R-:W-:Y:S01]  /*2090*/  MOV R2, R0 ;  /* 0x0000000000027202 */ /* 0x000fe20000000f00 */
[----:B------:R-:W-:Y:S01]  /*20a0*/  IMAD.MOV.U32 R3, RZ, RZ, 0x0 ;  /* 0x00000000ff037424 */ /* 0x000fe200078e00ff */
[----:B------:R-:W-:Y:S01]  /*20b0*/  MOV R4, R18 ;  /* 0x0000001200047202 */ /* 0x000fe20000000f00 */
[----:B------:R-:W-:Y:S02]  /*20c0*/  IMAD.MOV.U32 R5, RZ, RZ, R19 ;  /* 0x000000ffff057224 */ /* 0x000fe400078e0013 */
[----:B------:R-:W-:Y:S05]  /*20d0*/  RET.REL.NODEC R2 `(gather_kernel_center) ;  /* 0xffffffdc02c87950 */ /* 0x000fea0003c3ffff */
        .weak           $__internal_1_$__cuda_sm20_sqrt_rn_f32_slowpath
        .type           $__internal_1_$__cuda_sm20_sqrt_rn_f32_slowpath,@function
        .size           $__internal_1_$__cuda_sm20_sqrt_rn_f32_slowpath,($__internal_2_$__cuda_sm3x_div_rn_noftz_f32_slowpath - $__internal_1_$__cuda_sm20_sqrt_rn_f32_slowpath)
$__internal_1_$__cuda_sm20_sqrt_rn_f32_slowpath:
[----:B------:R-:W-:-:S13]  /*20e0*/  LOP3.LUT P0, RZ, R0, 0x7fffffff, RZ, 0xc0, !PT ;  /* 0x7fffffff00ff7812 */ /* 0x000fda000780c0ff */
[----:B------:R-:W-:Y:S01]  /*20f0*/  @!P0 MOV R5, R0 ;  /* 0x0000000000058202 */ /* 0x000fe20000000f00 */
[----:B------:R-:W-:Y:S06]  /*2100*/  @!P0 BRA `(.L_x_34) ;  /* 0x0000000000408947 */ /* 0x000fec0003800000 */
[----:B------:R-:W-:-:S13]  /*2110*/  FSETP.GEU.FTZ.AND P0, PT, R0, RZ, PT ;  /* 0x000000ff0000720b */ /* 0x000fda0003f1e000 */
[----:B------:R-:W-:Y:S01]  /*2120*/  @!P0 IMAD.MOV.U32 R5, RZ, RZ, 0x7fffffff ;  /* 0x7fffffffff058424 */ /* 0x000fe200078e00ff */
[----:B------:R-:W-:Y:S06]  /*2130*/  @!P0 BRA `(.L_x_34) ;  /* 0x0000000000348947 */ /* 0x000fec0003800000 */
[----:B------:R-:W-:-:S13]  /*2140*/  FSETP.GTU.FTZ.AND P0, PT, |R0|, +INF , PT ;  /* 0x7f8000000000780b */ /* 0x000fda0003f1c200 */
[----:B------:R-:W-:Y:S01]  /*2150*/  @P0 FADD.FTZ R5, R0, 1 ;  /* 0x3f80000000050421 */ /* 0x000fe20000010000 */
[----:B------:R-:W-:Y:S06]  /*2160*/  @P0 BRA `(.L_x_34) ;  /* 0x0000000000280947 */ /* 0x000fec0003800000 */
[----:B------:R-:W-:-:S13]  /*2170*/  FSETP.NEU.FTZ.AND P0, PT, |R0|, +INF , PT ;  /* 0x7f8000000000780b */ /* 0x000fda0003f1d200 */
[----:B------:R-:W-:-:S04]  /*2180*/  @P0 FFMA R8, R0, 1.84467440737095516160e+19, RZ ;  /* 0x5f80000000080823 */ /* 0x000fc800000000ff */
[----:B------:R-:W0:Y:S02]  /*2190*/  @P0 MUFU.RSQ R5, R8 ;  /* 0x0000000800050308 */ /* 0x000e240000001400 */
[----:B0-----:R-:W-:Y:S01]  /*21a0*/  @P0 FMUL.FTZ R11, R8, R5 ;  /* 0x00000005080b0220 */ /* 0x001fe20000410000 */
[----:B------:R-:W-:Y:S01]  /*21b0*/  @P0 FMUL.FTZ R12, R5, 0.5 ;  /* 0x3f000000050c0820 */ /* 0x000fe20000410000 */
[----:B------:R-:W-:Y:S02]  /*21c0*/  @!P0 MOV R5, R0 ;  /* 0x0000000000058202 */ /* 0x000fe40000000f00 */
[----:B------:R-:W-:-:S04]  /*21d0*/  @P0 FADD.FTZ R10, -R11, -RZ ;  /* 0x800000ff0b0a0221 */ /* 0x000fc80000010100 */
[----:B------:R-:W-:-:S04]  /*21e0*/  @P0 FFMA R10, R11, R10, R8 ;  /* 0x0000000a0b0a0223 */ /* 0x000fc80000000008 */
[----:B------:R-:W-:-:S04]  /*21f0*/  @P0 FFMA R10, R10, R12, R11 ;  /* 0x0000000c0a0a0223 */ /* 0x000fc8000000000b */
[----:B------:R-:W-:-:S07]  /*2200*/  @P0 FMUL.FTZ R5, R10, 2.3283064365386962891e-10 ;  /* 0x2f8000000a050820 */ /* 0x000fce0000410000 */
.L_x_34:
[----:B------:R-:W-:Y:S02]  /*2210*/  HFMA2 R11, -RZ, RZ, 0, 0 ;  /* 0x00000000ff0b7431 */ /* 0x000fe400000001ff */
[----:B------:R-:W-:-:S04]  /*2220*/  IMAD.MOV.U32 R10, RZ, RZ, R13 ;  /* 0x000000ffff0a7224 */ /* 0x000fc800078e000d */
[----:B------:R-:W-:Y:S05]  /*2230*/  RET.REL.NODEC R10 `(gather_kernel_center) ;  /* 0xffffffdc0a707950 */ /* 0x000fea0003c3ffff */
        .weak           $__internal_2_$__cuda_sm3x_div_rn_noftz_f32_slowpath
        .type           $__internal_2_$__cuda_sm3x_div_rn_noftz_f32_slowpath,@function
        .size           $__internal_2_$__cuda_sm3x_div_rn_noftz_f32_slowpath,(.L_x_148 - $__internal_2_$__cuda_sm3x_div_rn_noftz_f32_slowpath)
$__internal_2_$__cuda_sm3x_div_rn_noftz_f32_slowpath:
[----:B------:R-:W-:Y:S01]  /*2240*/  SHF.R.U32.HI R19, RZ, 0x17, R3 ;  /* 0x00000017ff137819 */ /* 0x000fe20000011603 */
[----:B------:R-:W-:Y:S01]  /*2250*/  BSSY.RECONVERGENT B2, `(.L_x_35) ;  /* 0x0000062000027945 */ /* 0x000fe20003800200 */
[----:B------:R-:W-:Y:S02]  /*2260*/  SHF.R.U32.HI R34, RZ, 0x17, R0 ;  /* 0x00000017ff227819 */ /* 0x000fe40000011600 */
[----:B------:R-:W-:Y:S02]  /*2270*/  LOP3.LUT R19, R19, 0xff, RZ, 0xc0, !PT ;  /* 0x000000ff13137812 */ /* 0x000fe400078ec0ff */
[----:B------:R-:W-:-:S03]  /*2280*/  LOP3.LUT R34, R34, 0xff, RZ, 0xc0, !PT ;  /* 0x000000ff22227812 */ /* 0x000fc600078ec0ff */
[----:B------:R-:W-:Y:S01]  /*2290*/  VIADD R35, R19, 0xffffffff ;  /* 0xffffffff13237836 */ /* 0x000fe20000000000 */
[----:B------:R-:W-:-:S04]  /*22a0*/  IADD3 R36, PT, PT, R34, -0x1, RZ ;  /* 0xffffffff22247810 */ /* 0x000fc80007ffe0ff */
[----:B------:R-:W-:-:S04]  /*22b0*/  ISETP.GT.U32.AND P0, PT, R35, 0xfd, PT ;  /* 0x000000fd2300780c */ /* 0x000fc80003f04070 */
[----:B------:R-:W-:-:S13]  /*22c0*/  ISETP.GT.U32.OR P0, PT, R36, 0xfd, P0 ;  /* 0x000000fd2400780c */ /* 0x000fda0000704470 */
[----:B------:R-:W-:Y:S01]  /*22d0*/  @!P0 IMAD.MOV.U32 R33, RZ, RZ, RZ ;  /* 0x000000ffff218224 */ /* 0x000fe200078e00ff */
[----:B------:R-:W-:Y:S06]  /*22e0*/  @!P0 BRA `(.L_x_36) ;  /* 0x00000000005c8947 */ /* 0x000fec0003800000 */
[----:B------:R-:W-:Y:S02]  /*22f0*/  FSETP.GTU.FTZ.AND P0, PT, |R0|, +INF , PT ;  /* 0x7f8000000000780b */ /* 0x000fe40003f1c200 */
[----:B------:R-:W-:-:S04]  /*2300*/  FSETP.GTU.FTZ.AND P1, PT, |R3|, +INF , PT ;  /* 0x7f8000000300780b */ /* 0x000fc80003f3c200 */
[----:B------:R-:W-:-:S13]  /*2310*/  PLOP3.LUT P0, PT, P0, P1, PT, 0xf8, 0x8f ;  /* 0x00000000008f781c */ /* 0x000fda0000703f70 */
[----:B------:R-:W-:Y:S05]  /*2320*/  @P0 BRA `(.L_x_37) ;  /* 0x00000004004c0947 */ /* 0x000fea0003800000 */
[----:B------:R-:W-:-:S13]  /*2330*/  LOP3.LUT P0, RZ, R3, 0x7fffffff, R0, 0xc8, !PT ;  /* 0x7fffffff03ff7812 */ /* 0x000fda000780c800 */
[----:B------:R-:W-:Y:S05]  /*2340*/  @!P0 BRA `(.L_x_38) ;  /* 0x00000004003c8947 */ /* 0x000fea0003800000 */
[C---:B------:R-:W-:Y:S02]  /*2350*/  FSETP.NEU.FTZ.AND P1, PT, |R0|.reuse, +INF , PT ;  /* 0x7f8000000000780b */ /* 0x040fe40003f3d200 */
[----:B------:R-:W-:Y:S02]  /*2360*/  FSETP.NEU.FTZ.AND P2, PT, |R3|, +INF , PT ;  /* 0x7f8000000300780b */ /* 0x000fe40003f5d200 */
[----:B------:R-:W-:-:S11]  /*2370*/  FSETP.NEU.FTZ.AND P0, PT, |R0|, +INF , PT ;  /* 0x7f8000000000780b */ /* 0x000fd60003f1d200 */
[----:B------:R-:W-:Y:S05]  /*2380*/  @!P2 BRA !P1, `(.L_x_38) ;  /* 0x00000004002ca947 */ /* 0x000fea0004800000 */
[----:B------:R-:W-:-:S04]  /*2390*/  LOP3.LUT P1, RZ, R0, 0x7fffffff, RZ, 0xc0, !PT ;  /* 0x7fffffff00ff7812 */ /* 0x000fc8000782c0ff */
[----:B------:R-:W-:-:S13]  /*23a0*/  PLOP3.LUT P1, PT, P2, P1, PT, 0x2f, 0xf2 ;  /* 0x0000000000f2781c */ /* 0x000fda0001722577 */
[----:B------:R-:W-:Y:S05]  /*23b0*/  @P1 BRA `(.L_x_39) ;  /* 0x0000000400181947 */ /* 0x000fea0003800000 */
[----:B------:R-:W-:-:S04]  /*23c0*/  LOP3.LUT P1, RZ, R3, 0x7fffffff, RZ, 0xc0, !PT ;  /* 0x7fffffff03ff7812 */ /* 0x000fc8000782c0ff */
[----:B------:R-:W-:-:S13]  /*23d0*/  PLOP3.LUT P0, PT, P0, P1, PT, 0x2f, 0xf2 ;  /* 0x0000000000f2781c */ /* 0x000fda0000702577 */
[----:B------:R-:W-:Y:S05]  /*23e0*/  @P0 BRA `(.L_x_40) ;  /* 0x0000000400000947 */ /* 0x000fea0003800000 */
[----:B------:R-:W-:Y:S02]  /*23f0*/  ISETP.GE.AND P0, PT, R36, RZ, PT ;  /* 0x000000ff2400720c */ /* 0x000fe40003f06270 */
[----:B------:R-:W-:-:S11]  /*2400*/  ISETP.GE.AND P1, PT, R35, RZ, PT ;  /* 0x000000ff2300720c */ /* 0x000fd60003f26270 */
[----:B------:R-:W-:Y:S01]  /*2410*/  @P0 MOV R33, RZ ;  /* 0x000000ff00210202 */ /* 0x000fe20000000f00 */
[----:B------:R-:W-:Y:S02]  /*2420*/  @!P0 IMAD.MOV.U32 R33, RZ, RZ, -0x40 ;  /* 0xffffffc0ff218424 */ /* 0x000fe400078e00ff */
[----:B------:R-:W-:Y:S01]  /*2430*/  @!P0 FFMA R0, R0, 1.84467440737095516160e+19, RZ ;  /* 0x5f80000000008823 */ /* 0x000fe200000000ff */
[----:B------:R-:W-:Y:S02]  /*2440*/  @!P1 FFMA R3, R3, 1.84467440737095516160e+19, RZ ;  /* 0x5f80000003039823 */ /* 0x000fe400000000ff */
[----:B------:R-:W-:-:S07]  /*2450*/  @!P1 IADD3 R33, PT, PT, R33, 0x40, RZ ;  /* 0x0000004021219810 */ /* 0x000fce0007ffe0ff */
.L_x_36:
[----:B------:R-:W-:Y:S01]  /*2460*/  LEA R36, R19, 0xc0800000, 0x17 ;  /* 0xc080000013247811 */ /* 0x000fe200078eb8ff */
[----:B------:R-:W-:Y:S01]  /*2470*/  BSSY.RECONVERGENT B3, `(.L_x_41) ;  /* 0x0000036000037945 */ /* 0x000fe20003800200 */
[----:B------:R-:W-:-:S03]  /*2480*/  IADD3 R34, PT, PT, R34, -0x7f, RZ ;  /* 0xffffff8122227810 */ /* 0x000fc60007ffe0ff */
[----:B------:R-:W-:Y:S02]  /*2490*/  IMAD.IADD R39, R3, 0x1, -R36 ;  /* 0x0000000103277824 */ /* 0x000fe400078e0a24 */
[C---:B------:R-:W-:Y:S01]  /*24a0*/  IMAD R0, R34.reuse, -0x800000, R0 ;  /* 0xff80000022007824 */ /* 0x040fe200078e0200 */
[----:B------:R-:W-:Y:S01]  /*24b0*/  IADD3 R34, PT, PT, R34, 0x7f, -R19 ;  /* 0x0000007f22227810 */ /* 0x000fe20007ffe813 */
[----:B------:R-:W0:Y:S01]  /*24c0*/  MUFU.RCP R36, R39 ;  /* 0x0000002700247308 */ /* 0x000e220000001000 */
[----:B------:R-:W-:-:S03]  /*24d0*/  FADD.FTZ R3, -R39, -RZ ;  /* 0x800000ff27037221 */ /* 0x000fc60000010100 */
[----:B------:R-:W-:Y:S02]  /*24e0*/  IMAD.IADD R33, R34, 0x1, R33 ;  /* 0x0000000122217824 */ /* 0x000fe400078e0221 */
[----:B0-----:R-:W-:-:S04]  /*24f0*/  FFMA R35, R36, R3, 1 ;  /* 0x3f80000024237423 */ /* 0x001fc80000000003 */
[----:B------:R-:W-:-:S04]  /*2500*/  FFMA R35, R36, R35, R36 ;  /* 0x0000002324237223 */ /* 0x000fc80000000024 */
[----:B------:R-:W-:-:S04]  /*2510*/  FFMA R36, R0, R35, RZ ;  /* 0x0000002300247223 */ /* 0x000fc800000000ff */
[----:B------:R-:W-:-:S04]  /*2520*/  FFMA R38, R3, R36, R0 ;  /* 0x0000002403267223 */ /* 0x000fc80000000000 */
[----:B------:R-:W-:-:S04]  /*2530*/  FFMA R36, R35, R38, R36 ;  /* 0x0000002623247223 */ /* 0x000fc80000000024 */
[----:B------:R-:W-:-:S04]  /*2540*/  FFMA R3, R3, R36, R0 ;  /* 0x0000002403037223 */ /* 0x000fc80000000000 */
[----:B------:R-:W-:-:S05]  /*2550*/  FFMA R0, R35, R3, R36 ;  /* 0x0000000323007223 */ /* 0x000fca0000000024 */
[----:B------:R-:W-:-:S04]  /*2560*/  SHF.R.U32.HI R19, RZ, 0x17, R0 ;  /* 0x00000017ff137819 */ /* 0x000fc80000011600 */
[----:B------:R-:W-:-:S04]  /*2570*/  LOP3.LUT R34, R19, 0xff, RZ, 0xc0, !PT ;  /* 0x000000ff13227812 */ /* 0x000fc800078ec0ff */
[----:B------:R-:W-:-:S05]  /*2580*/  IADD3 R19, PT, PT, R34, R33, RZ ;  /* 0x0000002122137210 */ /* 0x000fca0007ffe0ff */
[----:B------:R-:W-:-:S05]  /*2590*/  VIADD R34, R19, 0xffffffff ;  /* 0xffffffff13227836 */ /* 0x000fca0000000000 */
[----:B------:R-:W-:-:S13]  /*25a0*/  ISETP.GE.U32.AND P0, PT, R34, 0xfe, PT ;  /* 0x000000fe2200780c */ /* 0x000fda0003f06070 */
[----:B------:R-:W-:Y:S05]  /*25b0*/  @!P0 BRA `(.L_x_42) ;  /* 0x0000000000808947 */ /* 0x000fea0003800000 */
[----:B------:R-:W-:-:S13]  /*25c0*/  ISETP.GT.AND P0, PT, R19, 0xfe, PT ;  /* 0x000000fe1300780c */ /* 0x000fda0003f04270 */
[----:B------:R-:W-:Y:S05]  /*25d0*/  @P0 BRA `(.L_x_43) ;  /* 0x00000000006c0947 */ /* 0x000fea0003800000 */
[----:B------:R-:W-:-:S13]  /*25e0*/  ISETP.GE.AND P0, PT, R19, 0x1, PT ;  /* 0x000000011300780c */ /* 0x000fda0003f06270 */
[----:B------:R-:W-:Y:S05]  /*25f0*/  @P0 BRA `(.L_x_44) ;  /* 0x0000000000740947 */ /* 0x000fea0003800000 */
[----:B------:R-:W-:Y:S02]  /*2600*/  ISETP.GE.AND P0, PT, R19, -0x18, PT ;  /* 0xffffffe81300780c */ /* 0x000fe40003f06270 */
[----:B------:R-:W-:-:S11]  /*2610*/  LOP3.LUT R0, R0, 0x80000000, RZ, 0xc0, !PT ;  /* 0x8000000000007812 */ /* 0x000fd600078ec0ff */
[----:B------:R-:W-:Y:S05]  /*2620*/  @!P0 BRA `(.L_x_44) ;  /* 0x0000000000688947 */ /* 0x000fea0003800000 */
[CCC-:B------:R-:W-:Y:S01]  /*2630*/  FFMA.RZ R33, R35.reuse, R3.reuse, R36.reuse ;  /* 0x0000000323217223 */ /* 0x1c0fe2000000c024 */
[CCC-:B------:R-:W-:Y:S01]  /*2640*/  FFMA.RP R34, R35.reuse, R3.reuse, R36.reuse ;  /* 0x0000000323227223 */ /* 0x1c0fe20000008024 */
[----:B------:R-:W-:Y:S01]  /*2650*/  FFMA.RM R3, R35, R3, R36 ;  /* 0x0000000323037223 */ /* 0x000fe20000004024 */
[----:B------:R-:W-:Y:S02]  /*2660*/  IADD3 R36, PT, PT, R19, 0x20, RZ ;  /* 0x0000002013247810 */ /* 0x000fe40007ffe0ff */
[----:B------:R-:W-:Y:S02]  /*2670*/  LOP3.LUT R33, R33, 0x7fffff, RZ, 0xc0, !PT ;  /* 0x007fffff21217812 */ /* 0x000fe400078ec0ff */
[----:B------:R-:W-:Y:S02]  /*2680*/  ISETP.NE.AND P2, PT, R19, RZ, PT ;  /* 0x000000ff1300720c */ /* 0x000fe40003f45270 */
[----:B------:R-:W-:Y:S02]  /*2690*/  LOP3.LUT R33, R33, 0x800000, RZ, 0xfc, !PT ;  /* 0x0080000021217812 */ /* 0x000fe400078efcff */
[----:B------:R-:W-:Y:S01]  /*26a0*/  ISETP.NE.AND P1, PT, R19, RZ, PT ;  /* 0x000000ff1300720c */ /* 0x000fe20003f25270 */
[----:B------:R-:W-:Y:S01]  /*26b0*/  IMAD.MOV R19, RZ, RZ, -R19 ;  /* 0x000000ffff137224 */ /* 0x000fe200078e0a13 */
[----:B------:R-:W-:-:S02]  /*26c0*/  SHF.L.U32 R36, R33, R36, RZ ;  /* 0x0000002421247219 */ /* 0x000fc400000006ff */
[----:B------:R-:W-:Y:S02]  /*26d0*/  FSETP.NEU.FTZ.AND P0, PT, R34, R3, PT ;  /* 0x000000032200720b */ /* 0x000fe40003f1d000 */
[----:B------:R-:W-:Y:S02]  /*26e0*/  SEL R34, R19, RZ, P2 ;  /* 0x000000ff13227207 */ /* 0x000fe40001000000 */
[----:B------:R-:W-:Y:S02]  /*26f0*/  ISETP.NE.AND P1, PT, R36, RZ, P1 ;  /* 0x000000ff2400720c */ /* 0x000fe40000f25270 */
[----:B------:R-:W-:Y:S02]  /*2700*/  SHF.R.U32.HI R34, RZ, R34, R33 ;  /* 0x00000022ff227219 */ /* 0x000fe40000011621 */
[----:B------:R-:W-:Y:S02]  /*2710*/  PLOP3.LUT P0, PT, P0, P1, PT, 0xf8, 0x8f ;  /* 0x00000000008f781c */ /* 0x000fe40000703f70 */
[----:B------:R-:W-:-:S02]  /*2720*/  SHF.R.U32.HI R36, RZ, 0x1, R34 ;  /* 0x00000001ff247819 */ /* 0x000fc40000011622 */
[----:B------:R-:W-:-:S04]  /*2730*/  SEL R3, RZ, 0x1, !P0 ;  /* 0x00000001ff037807 */ /* 0x000fc80004000000 */
[----:B------:R-:W-:-:S04]  /*2740*/  LOP3.LUT R3, R3, 0x1, R36, 0xf8, !PT ;  /* 0x0000000103037812 */ /* 0x000fc800078ef824 */
[----:B------:R-:W-:-:S04]  /*2750*/  LOP3.LUT R3, R3, R34, RZ, 0xc0, !PT ;  /* 0x0000002203037212 */ /* 0x000fc800078ec0ff */
[----:B------:R-:W-:-:S04]  /*2760*/  IADD3 R3, PT, PT, R36, R3, RZ ;  /* 0x0000000324037210 */ /* 0x000fc80007ffe0ff */
[----:B------:R-:W-:Y:S01]  /*2770*/  LOP3.LUT R0, R3, R0, RZ, 0xfc, !PT ;  /* 0x0000000003007212 */ /* 0x000fe200078efcff */
[----:B------:R-:W-:Y:S06]  /*2780*/  BRA `(.L_x_44) ;  /* 0x0000000000107947 */ /* 0x000fec0003800000 */
.L_x_43:
[----:B------:R-:W-:-:S04]  /*2790*/  LOP3.LUT R0, R0, 0x80000000, RZ, 0xc0, !PT ;  /* 0x8000000000007812 */ /* 0x000fc800078ec0ff */
[----:B------:R-:W-:Y:S01]  /*27a0*/  LOP3.LUT R0, R0, 0x7f800000, RZ, 0xfc, !PT ;  /* 0x7f80000000007812 */ /* 0x000fe200078efcff */
[----:B------:R-:W-:Y:S06]  /*27b0*/  BRA `(.L_x_44) ;  /* 0x0000000000047947 */ /* 0x000fec0003800000 */
.L_x_42:
[----:B------:R-:W-:-:S07]  /*27c0*/  IMAD R0, R33, 0x800000, R0 ;  /* 0x0080000021007824 */ /* 0x000fce00078e0200 */
.L_x_44:
[----:B------:R-:W-:Y:S05]  /*27d0*/  BSYNC.RECONVERGENT B3 ;  /* 0x0000000000037941 */ /* 0x000fea0003800200 */
.L_x_41:
[----:B------:R-:W-:Y:S05]  /*27e0*/  BRA `(.L_x_45) ;  /* 0x0000000000207947 */ /* 0x000fea0003800000 */
.L_x_40:
[----:B------:R-:W-:-:S04]  /*27f0*/  LOP3.LUT R0, R3, 0x80000000, R0, 0x48, !PT ;  /* 0x8000000003007812 */ /* 0x000fc800078e4800 */
[----:B------:R-:W-:Y:S01]  /*2800*/  LOP3.LUT R0, R0, 0x7f800000, RZ, 0xfc, !PT ;  /* 0x7f80000000007812 */ /* 0x000fe200078efcff */
[----:B------:R-:W-:Y:S06]  /*2810*/  BRA `(.L_x_45) ;  /* 0x0000000000147947 */ /* 0x000fec0003800000 */
.L_x_39:
[----:B------:R-:W-:Y:S01]  /*2820*/  LOP3.LUT R0, R3, 0x80000000, R0, 0x48, !PT ;  /* 0x8000000003007812 */ /* 0x000fe200078e4800 */
[----:B------:R-:W-:Y:S06]  /*2830*/  BRA `(.L_x_45) ;  /* 0x00000000000c7947 */ /* 0x000fec0003800000 */
.L_x_38:
[----:B------:R-:W0:Y:S01]  /*2840*/  MUFU.RSQ R0, -QNAN ;  /* 0xffc0000000007908 */ /* 0x000e220000001400 */
[----:B------:R-:W-:Y:S05]  /*2850*/  BRA `(.L_x_45) ;  /* 0x0000000000047947 */ /* 0x000fea0003800000 */
.L_x_37:
[----:B------:R-:W-:-:S07]  /*2860*/  FADD.FTZ R0, R0, R3 ;  /* 0x0000000300007221 */ /* 0x000fce0000010000 */
.L_x_45:
[----:B------:R-:W-:Y:S05]  /*2870*/  BSYNC.RECONVERGENT B2 ;  /* 0x0000000000027941 */ /* 0x000fea0003800200 */
.L_x_35:
[----:B------:R-:W-:-:S04]  /*2880*/  HFMA2 R19, -RZ, RZ, 0, 0 ;  /* 0x00000000ff137431 */ /* 0x000fc800000001ff */
[----:B0-----:R-:W-:Y:S05]  /*2890*/  RET.REL.NODEC R18 `(gather_kernel_center) ;  /* 0xffffffd412d87950 */ /* 0x001fea0003c3ffff */
.L_x_46:
        /* <DEDUP_REMOVED lines=14> */
.L_x_148:


//--------------------- .text.gather_kernel       --------------------------
	.section	.text.gather_kernel,"ax",@progbits
	.align	128
        .global         gather_kernel
        .type           gather_kernel,@function
        .size           gather_kernel,(.L_x_150 - gather_kernel)
        .other          gather_kernel,@"STO_CUDA_ENTRY STV_DEFAULT"
gather_kernel:
.text.gather_kernel:
[----:B------:R-:W-:Y:S01]  /*0000*/  LDC R1, c[0x0][0x37c] ;  /* 0x0000df00ff017b82 */ /* 0x000fe20000000800 */
[----:B------:R-:W0:Y:S01]  /*0010*/  S2R R0, SR_CTAID.Y ;  /* 0x0000000000007919 */ /* 0x000e220000002600 */
[----:B------:R-:W1:Y:S01]  /*0020*/  LDCU UR4, c[0x0][0x360] ;  /* 0x00006c00ff0477ac */ /* 0x000e620008000800 */
[----:B------:R-:W0:Y:S01]  /*0030*/  S2R R3, SR_TID.Y ;  /* 0x0000000000037919 */ /* 0x000e220000002200 */
[----:B------:R-:W0:Y:S01]  /*0040*/  LDCU UR5, c[0x0][0x364] ;  /* 0x00006c80ff0577ac */ /* 0x000e220008000800 */
[----:B------:R-:W1:Y:S01]  /*0050*/  S2R R9, SR_CTAID.X ;  /* 0x0000000000097919 */ /* 0x000e620000002500 */
[----:B------:R-:W2:Y:S01]  /*0060*/  LDCU.64 UR8, c[0x0][0x3a0] ;  /* 0x00007400ff0877ac */ /* 0x000ea20008000a00 */
[----:B------:R-:W1:Y:S01]  /*0070*/  S2R R2, SR_TID.X ;  /* 0x0000000000027919 */ /* 0x000e620000002100 */
[----:B------:R-:W3:Y:S01]  /*0080*/  LDCU UR6, c[0x0][0x368] ;  /* 0x00006d00ff0677ac */ /* 0x000ee20008000800 */
[----:B------:R-:W3:Y:S01]  /*0090*/  S2R R7, SR_CTAID.Z ;  /* 0x0000000000077919 */ /* 0x000ee20000002700 */
[----:B------:R-:W4:Y:S01]  /*00a0*/  LDCU UR7, c[0x0][0x3a8] ;  /* 0x00007500ff0777ac */ /* 0x000f220008000800 */
[----:B------:R-:W3:Y:S01]  /*00b0*/  S2R R4, SR_TID.Z ;  /* 0x0000000000047919 */ /* 0x000ee20000002300 */
[----:B0-----:R-:W-:-:S05]  /*00c0*/  IMAD R0, R0, UR5, R3 ;  /* 0x0000000500007c24 */ /* 0x001fca000f8e0203 */
[----:B--2---:R-:W-:Y:S01]  /*00d0*/  ISETP.GE.AND P0, PT, R0, UR9, PT ;  /* 0x0000000900007c0c */ /* 0x004fe2000bf06270 */
[----:B-1----:R-:W-:-:S05]  /*00e0*/  IMAD R9, R9, UR4, R2 ;  /* 0x0000000409097c24 */ /* 0x002fca000f8e0202 */
[----:B------:R-:W-:Y:S01]  /*00f0*/  ISETP.GE.OR P0, PT, R9, UR8, P0 ;  /* 0x0000000809007c0c */ /* 0x000fe20008706670 */
[----:B---3--:R-:W-:-:S05]  /*0100*/  IMAD R7, R7, UR6, R4 ;  /* 0x0000000607077c24 */ /* 0x008fca000f8e0204 */
[----:B----4-:R-:W-:-:S13]  /*0110*/  ISETP.GE.OR P0, PT, R7, UR7, P0 ;  /* 0x0000000707007c0c */ /* 0x010fda0008706670 */
[----:B------:R-:W-:Y:S05]  /*0120*/  @P0 EXIT ;  /* 0x000000000000094d */ /* 0x000fea0003800000 */
[----:B------:R-:W0:Y:S01]  /*0130*/  LDCU UR4, c[0x0][0x39c] ;  /* 0x00007380ff0477ac */ /* 0x000e220008000800 */
[----:B------:R-:W-:Y:S02]  /*0140*/  HFMA2 R2, -RZ, RZ, 0, 5.9604644775390625e-08 ;  /* 0x00000001ff027431 */ /* 0x000fe400000001ff */
[----:B------:R-:W-:Y:S01]  /*0150*/  IMAD R8, R7, UR9, R0 ;  /* 0x0000000907087c24 */ /* 0x000fe2000f8e0200 */
[----:B------:R-:W-:-:S03]  /*0160*/  UMOV UR5, 0x400921fb ;  /* 0x400921fb00057882 */ /* 0x000fc60000000000 */
[----:B------:R-:W-:Y:S01]  /*0170*/  IMAD R8, R8, UR8, R9 ;  /* 0x0000000808087c24 */ /* 0x000fe2000f8e0209 */
[----:B0-----:R-:W0:Y:S01]  /*0180*/  F2F.F64.F32 R4, UR4 ;  /* 0x0000000400047d10 */ /* 0x001e220008201800 */
[----:B------:R-:W-:-:S07]  /*0190*/  UMOV UR4, 0x54442d18 ;  /* 0x54442d1800047882 */ /* 0x000fce0000000000 */
[----:B0-----:R-:W0:Y:S02]  /*01a0*/  MUFU.RCP64H R3, R5 ;  /* 0x0000000500037308 */ /* 0x001e240000001800 */
[----:B0-----:R-:W-:-:S08]  /*01b0*/  DFMA R10, -R4, R2, 1 ;  /* 0x3ff00000040a742b */ /* 0x001fd00000000102 */
[----:B------:R-:W-:-:S08]  /*01c0*/  DFMA R10, R10, R10, R10 ;  /* 0x0000000a0a0a722b */ /* 0x000fd0000000000a */
[----:B------:R-:W-:-:S08]  /*01d0*/  DFMA R10, R2, R10, R2 ;  /* 0x0000000a020a722b */ /* 0x000fd00000000002 */
[----:B------:R-:W-:-:S08]  /*01e0*/  DFMA R2, -R4, R10, 1 ;  /* 0x3ff000000402742b */ /* 0x000fd0000000010a */
[----:B------:R-:W-:-:S08]  /*01f0*/  DFMA R2, R10, R2, R10 ;  /* 0x000000020a02722b */ /* 0x000fd0000000000a */
[----:B------:R-:W-:-:S08]  /*0200*/  DMUL R10, R2, UR4 ;  /* 0x00000004020a7c28 */ /* 0x000fd00008000000 */
[----:B------:R-:W-:-:S08]  /*0210*/  DFMA R12, -R4, R10, UR4 ;  /* 0x00000004040c7e2b */ /* 0x000fd0000800010a */
[----:B------:R-:W-:-:S10]  /*0220*/  DFMA R2, R2, R12, R10 ;  /* 0x0000000c0202722b */ /* 0x000fd4000000000a */
[----:B------:R-:W-:-:S05]  /*0230*/  FFMA R6, RZ, R5, R3 ;  /* 0x00000005ff067223 */ /* 0x000fca0000000003 */
[----:B------:R-:W-:-:S13]  /*0240*/  FSETP.GT.AND P0, PT, |R6|, 1.469367938527859385e-39, PT ;  /* 0x001000000600780b */ /* 0x000fda0003f04200 */
[----:B------:R-:W-:Y:S05]  /*0250*/  @P0 BRA `(.L_x_47) ;  /* 0x0000000000200947 */ /* 0x000fea0003800000 */
[----:B------:R-:W-:Y:S01]  /*0260*/  MOV R14, 0x54442d18 ;  /* 0x54442d18000e7802 */ /* 0x000fe20000000f00 */
[----:B------:R-:W-:Y:S01]  /*0270*/  IMAD.MOV.U32 R15, RZ, RZ, 0x400921fb ;  /* 0x400921fbff0f7424 */ /* 0x000fe200078e00ff */
[----:B------:R-:W-:Y:S02]  /*0280*/  MOV R10, R4 ;  /* 0x00000004000a7202 */ /* 0x000fe40000000f00 */
[----:B------:R-:W-:Y:S02]  /*0290*/  MOV R11, R5 ;  /* 0x00000005000b7202 */ /* 0x000fe40000000f00 */
[----:B------:R-:W-:-:S07]  /*02a0*/  MOV R6, 0x2c0 ;  /* 0x000002c000067802 */ /* 0x000fce0000000f00 */
[----:B------:R-:W-:Y:S05]  /*02b0*/  CALL.REL.NOINC `($__internal_3_$__cuda_sm20_div_rn_f64_full) ;  /* 0x0000001400b87944 */ /* 0x000fea0003c00000 */
[----:B------:R-:W-:Y:S01]  /*02c0*/  IMAD.MOV.U32 R2, RZ, RZ, R10 ;  /* 0x000000ffff027224 */ /* 0x000fe200078e000a */
[----:B------:R-:W-:-:S07]  /*02d0*/  MOV R3, R11 ;  /* 0x0000000b00037202 */ /* 0x000fce0000000f00 */
.L_x_47:
[----:B------:R-:W0:Y:S01]  /*02e0*/  MUFU.RCP64H R11, R5 ;  /* 0x00000005000b7308 */ /* 0x000e220000001800 */
[----:B------:R-:W-:Y:S01]  /*02f0*/  MOV R10, 0x1 ;  /* 0x00000001000a7802 */ /* 0x000fe20000000f00 */
[----:B------:R-:W-:Y:S01]  /*0300*/  UMOV UR4, 0xc9be45de ;  /* 0xc9be45de00047882 */ /* 0x000fe20000000000 */
[----:B------:R-:W-:Y:S01]  /*0310*/  UMOV UR5, 0x4023bd3c ;  /* 0x4023bd3c00057882 */ /* 0x000fe20000000000 */
[----:B------:R-:W1:Y:S04]  /*0320*/  LDCU.64 UR12, c[0x0][0x358] ;  /* 0x00006b00ff0c77ac */ /* 0x000e680008000a00 */
[----:B------:R-:W2:Y:S01]  /*0330*/  F2F.F32.F64 R2, R2 ;  /* 0x0000000200027310 */ /* 0x000ea20000301000 */
[----:B0-----:R-:W-:Y:S01]  /*0340*/  DFMA R12, -R4, R10, 1 ;  /* 0x3ff00000040c742b */ /* 0x001fe2000000010a */
[----:B--2---:R-:W-:-:S07]  /*0350*/  R2UR UR14, R2 ;  /* 0x00000000020e72ca */ /* 0x004fce00000e0000 */
[----:B------:R-:W-:-:S08]  /*0360*/  DFMA R12, R12, R12, R12 ;  /* 0x0000000c0c0c722b */ /* 0x000fd0000000000c */
[----:B------:R-:W-:-:S08]  /*0370*/  DFMA R12, R10, R12, R10 ;  /* 0x0000000c0a0c722b */ /* 0x000fd0000000000a */
[----:B------:R-:W-:-:S08]  /*0380*/  DFMA R10, -R4, R12, 1 ;  /* 0x3ff00000040a742b */ /* 0x000fd0000000010c */
[----:B------:R-:W-:-:S08]  /*0390*/  DFMA R14, R12, R10, R12 ;  /* 0x0000000a0c0e722b */ /* 0x000fd0000000000c */
[----:B------:R-:W-:-:S08]  /*03a0*/  DMUL R10, R14, -UR4 ;  /* 0x800000040e0a7c28 */ /* 0x000fd00008000000 */
[----:B------:R-:W-:-:S08]  /*03b0*/  DFMA R12, -R4, R10, -UR4 ;  /* 0x80000004040c7e2b */ /* 0x000fd0000800010a */
[----:B------:R-:W-:-:S10]  /*03c0*/  DFMA R10, R14, R12, R10 ;  /* 0x0000000c0e0a722b */ /* 0x000fd4000000000a */
[----:B------:R-:W-:-:S05]  /*03d0*/  FFMA R6, RZ, R5, R11 ;  /* 0x00000005ff067223 */ /* 0x000fca000000000b */
[----:B------:R-:W-:-:S13]  /*03e0*/  FSETP.GT.AND P0, PT, |R6|, 1.469367938527859385e-39, PT ;  /* 0x001000000600780b */ /* 0x000fda0003f04200 */
[----:B-1----:R-:W-:Y:S05]  /*03f0*/  @P0 BRA `(.L_x_48) ;  /* 0x0000000000180947 */ /* 0x002fea0003800000 */
[----:B------:R-:W-:Y:S01]  /*0400*/  IMAD.MOV.U32 R10, RZ, RZ, R4 ;  /* 0x000000ffff0a7224 */ /* 0x000fe200078e0004 */
[----:B------:R-:W-:Y:S01]  /*0410*/  MOV R11, R5 ;  /* 0x00000005000b7202 */ /* 0x000fe20000000f00 */
[----:B------:R-:W-:Y:S01]  /*0420*/  IMAD.MOV.U32 R15, RZ, RZ, -0x3fdc42c4 ;  /* 0xc023bd3cff0f7424 */ /* 0x000fe200078e00ff */
[----:B------:R-:W-:Y:S02]  /*0430*/  MOV R14, 0xc9be45de ;  /* 0xc9be45de000e7802 */ /* 0x000fe40000000f00 */
[----:B------:R-:W-:-:S07]  /*0440*/  MOV R6, 0x460 ;  /* 0x0000046000067802 */ /* 0x000fce0000000f00 */
[----:B------:R-:W-:Y:S05]  /*0450*/  CALL.REL.NOINC `($__internal_3_$__cuda_sm20_div_rn_f64_full) ;  /* 0x0000001400507944 */ /* 0x000fea0003c00000 */
.L_x_48:
[----:B------:R-:W0:Y:S01]  /*0460*/  LDC.64 R12, c[0x0][0x390] ;  /* 0x0000e400ff0c7b82 */ /* 0x000e220000000a00 */
[----:B------:R-:W1:Y:S01]  /*0470*/  LDCU UR4, c[0x0][0x3a0] ;  /* 0x00007400ff0477ac */ /* 0x000e620008000800 */
[----:B0-----:R-:W-:-:S06]  /*0480*/  IMAD.WIDE.U32 R12, R0, 0x4, R12 ;  /* 0x00000004000c7825 */ /* 0x001fcc00078e000c */
[----:B------:R0:W2:Y:S01]  /*0490*/  LDG.E R12, desc[UR12][R12.64] ;  /* 0x0000000c0c0c7981 */ /* 0x0000a2000c1e1900 */
[----:B-1----:R-:W-:Y:S01]  /*04a0*/  I2FP.F32.S32 R5, UR4 ;  /* 0x0000000400057c45 */ /* 0x002fe20008201400 */
[----:B------:R-:W-:Y:S01]  /*04b0*/  ULEA.HI UR4, UR4, UR4, URZ, 0x1 ;  /* 0x0000000404047291 */ /* 0x000fe2000f8f08ff */
[----:B------:R1:W3:Y:S01]  /*04c0*/  F2F.F32.F64 R3, R10 ;  /* 0x0000000a00037310 */ /* 0x0002e20000301000 */
[----:B------:R-:W-:Y:S02]  /*04d0*/  BSSY.RECONVERGENT B0, `(.L_x_49) ;  /* 0x0000012000007945 */ /* 0x000fe40003800200 */
[----:B------:R-:W-:-:S05]  /*04e0*/  USHF.R.S32.HI UR4, URZ, 0x1, UR4 ;  /* 0x00000001ff047899 */ /* 0x000fca0008011404 */
[----:B------:R-:W0:Y:S01]  /*04f0*/  MUFU.RCP R2, R5 ;  /* 0x0000000500027308 */ /* 0x000e220000001000 */
[----:B------:R-:W-:-:S04]  /*0500*/  IADD3 R0, PT, PT, R9, -UR4, RZ ;  /* 0x8000000409007c10 */ /* 0x000fc8000fffe0ff */
[----:B------:R-:W-:-:S04]  /*0510*/  I2FP.F32.S32 R0, R0 ;  /* 0x0000000000007245 */ /* 0x000fc80000201400 */
[----:B------:R-:W4:Y:S01]  /*0520*/  FCHK P0, R0, R5 ;  /* 0x0000000500007302 */ /* 0x000f220000000000 */
[----:B0-----:R-:W-:-:S04]  /*0530*/  FFMA R13, -R5, R2, 1 ;  /* 0x3f800000050d7423 */ /* 0x001fc80000000102 */
[----:B------:R-:W-:-:S04]  /*0540*/  FFMA R13, R2, R13, R2 ;  /* 0x0000000d020d7223 */ /* 0x000fc80000000002 */
[----:B------:R-:W-:-:S04]  /*0550*/  FFMA R2, R0, R13, RZ ;  /* 0x0000000d00027223 */ /* 0x000fc800000000ff */
[----:B-1----:R-:W-:-:S04]  /*0560*/  FFMA R10, -R5, R2, R0 ;  /* 0x00000002050a7223 */ /* 0x002fc80000000100 */
[----:B------:R-:W-:Y:S01]  /*0570*/  FFMA R13, R13, R10, R2 ;  /* 0x0000000a0d0d7223 */ /* 0x000fe20000000002 */
[----:B--2---:R-:W-:-:S04]  /*0580*/  FMUL.RZ R14, R12, 0.15915493667125701904 ;  /* 0x3e22f9830c0e7820 */ /* 0x004fc8000040c000 */
[----:B------:R0:W1:Y:S08]  /*0590*/  MUFU.SIN R4, R14 ;  /* 0x0000000e00047308 */ /* 0x0000700000000400 */
[----:B------:R0:W2:Y:S01]  /*05a0*/  MUFU.COS R6, R14 ;  /* 0x0000000e00067308 */ /* 0x0000a20000000000 */
[----:B---34-:R-:W-:Y:S05]  /*05b0*/  @!P0 BRA `(.L_x_50) ;  /* 0x00000000000c8947 */ /* 0x018fea0003800000 */
[----:B------:R-:W-:-:S07]  /*05c0*/  MOV R2, 0x5e0 ;  /* 0x000005e000027802 */ /* 0x000fce0000000f00 */
[----:B012---:R-:W-:Y:S05]  /*05d0*/  CALL.REL.NOINC `($__internal_4_$__cuda_sm3x_div_rn_noftz_f32_slowpath) ;  /* 0x00000018006c7944 */ /* 0x007fea0003c00000 */
[----:B------:R-:W-:-:S07]  /*05e0*/  MOV R13, R0 ;  /* 0x00000000000d7202 */ /* 0x000fce0000000f00 */
.L_x_50:
[----:B------:R-:W-:Y:S05]  /*05f0*/  BSYNC.RECONVERGENT B0 ;  /* 0x0000000000007941 */ /* 0x000fea0003800200 */
.L_x_49:
[----:B------:R-:W3:Y:S01]  /*0600*/  MUFU.RCP R0, R5 ;  /* 0x0000000500007308 */ /* 0x000ee20000001000 */
[----:B------:R-:W-:Y:S01]  /*0610*/  IADD3 R9, PT, PT, -R9, UR4, RZ ;  /* 0x0000000409097c10 */ /* 0x000fe2000fffe1ff */
[----:B------:R-:W-:Y:S01]  /*0620*/  BSSY.RECONVERGENT B0, `(.L_x_51) ;  /* 0x000000d000007945 */ /* 0x000fe20003800200 */
[----:B--2---:R-:W-:Y:S02]  /*0630*/  FMUL R6, R6, R13 ;  /* 0x0000000d06067220 */ /* 0x004fe40000400000 */
[----:B------:R-:W-:-:S04]  /*0640*/  I2FP.F32.S32 R2, R9 ;  /* 0x0000000900027245 */ /* 0x000fc80000201400 */
[----:B------:R-:W2:Y:S01]  /*0650*/  FCHK P0, R2, R5 ;  /* 0x0000000502007302 */ /* 0x000ea20000000000 */
[----:B---3--:R-:W-:-:S04]  /*0660*/  FFMA R11, -R5, R0, 1 ;  /* 0x3f800000050b7423 */ /* 0x008fc80000000100 */
[----:B------:R-:W-:-:S04]  /*0670*/  FFMA R0, R0, R11, R0 ;  /* 0x0000000b00007223 */ /* 0x000fc80000000000 */
[----:B------:R-:W-:-:S04]  /*0680*/  FFMA R9, R0, R2, RZ ;  /* 0x0000000200097223 */ /* 0x000fc800000000ff */
[----:B------:R-:W-:-:S04]  /*0690*/  FFMA R10, -R5, R9, R2 ;  /* 0x00000009050a7223 */ /* 0x000fc80000000102 */
[----:B------:R-:W-:Y:S01]  /*06a0*/  FFMA R0, R0, R10, R9 ;  /* 0x0000000a00007223 */ /* 0x000fe20000000009 */
[----:B--2---:R-:W-:Y:S06]  /*06b0*/  @!P0 BRA `(.L_x_52) ;  /* 0x00000000000c8947 */ /* 0x004fec0003800000 */
[----:B------:R-:W-:Y:S01]  /*06c0*/  IMAD.MOV.U32 R0, RZ, RZ, R2 ;  /* 0x000000ffff007224 */ /* 0x000fe200078e0002 */
[----:B------:R-:W-:-:S07]  /*06d0*/  MOV R2, 0x6f0 ;  /* 0x000006f000027802 */ /* 0x000fce0000000f00 */
[----:B01----:R-:W-:Y:S05]  /*06e0*/  CALL.REL.NOINC `($__internal_4_$__cuda_sm3x_div_rn_noftz_f32_slowpath) ;  /* 0x0000001800287944 */ /* 0x003fea0003c00000 */
.L_x_52:
[----:B------:R-:W-:Y:S05]  /*06f0*/  BSYNC.RECONVERGENT B0 ;  /* 0x0000000000007941 */ /* 0x000fea0003800200 */
.L_x_51:
[----:B------:R-:W2:Y:S01]  /*0700*/  LDCU UR7, c[0x0][0x398] ;  /* 0x00007300ff0777ac */ /* 0x000ea20008000800 */
[----:B------:R-:W3:Y:S01]  /*0710*/  LDC.64 R10, c[0x0][0x380] ;  /* 0x0000e000ff0a7b82 */ /* 0x000ee20000000a00 */
[----:B--2---:R-:W-:Y:S01]  /*0720*/  ISETP.LE.AND P0, PT, RZ, UR7, PT ;  /* 0x00000007ff007c0c */ /* 0x004fe2000bf03270 */
[----:B---3--:R-:W-:-:S12]  /*0730*/  IMAD.WIDE R8, R8, 0x8, R10 ;  /* 0x0000000808087825 */ /* 0x008fd800078e020a */
[----:B------:R-:W-:Y:S05]  /*0740*/  @!P0 EXIT ;  /* 0x000000000000894d */ /* 0x000fea0003800000 */
[----:B------:R-:W2:Y:S01]  /*0750*/  LDCU UR5, c[0x0][0x3a0] ;  /* 0x00007400ff0577ac */ /* 0x000ea20008000800 */
[----:B-1----:R-:W-:Y:S01]  /*0760*/  FMUL R4, R4, R0 ;  /* 0x0000000004047220 */ /* 0x002fe20000400000 */
[----:B------:R-:W1:Y:S01]  /*0770*/  LDC.64 R12, c[0x0][0x388] ;  /* 0x0000e200ff0c7b82 */ /* 0x000e620000000a00 */
[----:B0-----:R0:W5:Y:S01]  /*0780*/  LDG.E.64 R14, desc[UR12][R8.64] ;  /* 0x0000000c080e7981 */ /* 0x001162000c1e1b00 */
[----:B------:R-:W-:Y:S02]  /*0790*/  USHF.L.U32 UR8, UR7, 0x1, URZ ;  /* 0x0000000107087899 */ /* 0x000fe400080006ff */
[----:B------:R-:W-:Y:S02]  /*07a0*/  I2FP.F32.U32 R11, UR7 ;  /* 0x00000007000b7c45 */ /* 0x000fe40008201000 */
[----:B------:R-:W-:Y:S01]  /*07b0*/  FSETP.GE.AND P0, PT, R4, 0.5, PT ;  /* 0x3f0000000400780b */ /* 0x000fe20003f06000 */
[----:B------:R-:W-:-:S03]  /*07c0*/  UISETP.LT.AND UP0, UPT, URZ, UR8, UPT ;  /* 0x00000008ff00728c */ /* 0x000fc6000bf01270 */
[----:B------:R-:W-:Y:S01]  /*07d0*/  FSEL R4, R4, 0.49998998641967773438, !P0 ;  /* 0x3efffeb004047808 */ /* 0x000fe20004000000 */
[----:B------:R-:W-:Y:S01]  /*07e0*/  USEL UR9, URZ, UR8, !UP0 ;  /* 0x00000008ff097287 */ /* 0x000fe2000c000000 */
[----:B------:R-:W-:-:S04]  /*07f0*/  FSETP.GE.AND P0, PT, R6, 0.5, PT ;  /* 0x3f0000000600780b */ /* 0x000fc80003f06000 */
[----:B------:R-:W-:Y:S01]  /*0800*/  FSEL R6, R6, 0.49998998641967773438, !P0 ;  /* 0x3efffeb006067808 */ /* 0x000fe20004000000 */
[----:B--2---:R-:W-:Y:S02]  /*0810*/  USHF.L.U32 UR4, UR5, 0x1, URZ ;  /* 0x0000000105047899 */ /* 0x004fe400080006ff */
[----:B------:R-:W-:Y:S02]  /*0820*/  UIADD3 UR5, UPT, UPT, UR5, UR7, URZ ;  /* 0x0000000705057290 */ /* 0x000fe4000fffe0ff */
[----:B------:R-:W-:Y:S02]  /*0830*/  UIADD3 UR6, UPT, UPT, UR4, UR8, URZ ;  /* 0x0000000804067290 */ /* 0x000fe4000fffe0ff */
[----:B------:R-:W-:Y:S01]  /*0840*/  I2FP.F32.S32 R5, UR4 ;  /* 0x0000000400057c45 */ /* 0x000fe20008201400 */
[----:B------:R-:W-:Y:S01]  /*0850*/  UIADD3 UR4, UPT, UPT, UR9, 0x1, URZ ;  /* 0x0000000109047890 */ /* 0x000fe2000fffe0ff */
[----:B0-----:R-:W-:-:S03]  /*0860*/  MOV R8, UR5 ;  /* 0x0000000500087c02 */ /* 0x001fc60008000f00 */
[-C--:B------:R-:W-:Y:S01]  /*0870*/  FMUL R0, R4, R5.reuse ;  /* 0x0000000504007220 */ /* 0x080fe20000400000 */
[----:B------:R-:W-:Y:S01]  /*0880*/  FMUL R2, R6, R5 ;  /* 0x0000000506027220 */ /* 0x000fe20000400000 */
[--C-:B------:R-:W-:Y:S01]  /*0890*/  IMAD R7, R7, UR6, R8.reuse ;  /* 0x0000000607077c24 */ /* 0x100fe2000f8e0208 */
[----:B------:R-:W-:Y:S02]  /*08a0*/  ULOP3.LUT UR10, UR4, 0x3, URZ, 0xc0, !UPT ;  /* 0x00000003040a7892 */ /* 0x000fe4000f8ec0ff */
[----:B------:R-:W-:Y:S01]  /*08b0*/  ULOP3.LUT UR7, UR4, 0x7ffffffc, URZ, 0xc0, !UPT ;  /* 0x7ffffffc04077892 */ /* 0x000fe2000f8ec0ff */
[----:B------:R-:W0:Y:S01]  /*08c0*/  FRND.FLOOR R0, R0 ;  /* 0x0000000000007307 */ /* 0x000e220000205000 */
[----:B------:R-:W-:Y:S01]  /*08d0*/  IMAD R9, R7, UR6, R8 ;  /* 0x0000000607097c24 */ /* 0x000fe2000f8e0208 */
[----:B------:R-:W-:-:S03]  /*08e0*/  UMOV UR4, URZ ;  /* 0x000000ff00047c82 */ /* 0x000fc60008000000 */
[----:B-1----:R-:W-:-:S03]  /*08f0*/  IMAD.WIDE R12, R9, 0x8, R12 ;  /* 0x00000008090c7825 */ /* 0x002fc600078e020c */
[----:B------:R-:W1:Y:S01]  /*0900*/  FRND.FLOOR R2, R2 ;  /* 0x0000000200027307 */ /* 0x000e620000205000 */
[----:B0-----:R-:W-:Y:S01]  /*0910*/  FADD R7, R0, -R11 ;  /* 0x8000000b00077221 */ /* 0x001fe20000000000 */
[----:B-1----:R-:W-:-:S07]  /*0920*/  FADD R8, -R11, R2 ;  /* 0x000000020b087221 */ /* 0x002fce0000000100 */
.L_x_72:
[----:B------:R-:W-:Y:S01]  /*0930*/  I2FP.F32.U32 R0, UR4 ;  /* 0x0000000400007c45 */ /* 0x000fe20008201000 */
[----:B0-----:R-:W0:Y:S01]  /*0940*/  MUFU.RCP R2, R5 ;  /* 0x0000000500027308 */ /* 0x001e220000001000 */
[----:B------:R-:W-:Y:S01]  /*0950*/  UISETP.NE.AND UP0, UPT, UR4, UR9, UPT ;  /* 0x000000090400728c */ /* 0x000fe2000bf05270 */
[----:B------:R-:W-:Y:S01]  /*0960*/  BSSY.RECONVERGENT B0, `(.L_x_53) ;  /* 0x0000010000007945 */ /* 0x000fe20003800200 */
[----:B------:R-:W-:Y:S01]  /*0970*/  UISETP.GE.AND UP1, UPT, UR8, 0x3, UPT ;  /* 0x000000030800788c */ /* 0x000fe2000bf26270 */
[----:B-1----:R-:W-:Y:S01]  /*0980*/  FADD R9, R7, R0 ;  /* 0x0000000007097221 */ /* 0x002fe20000000000 */
[----:B------:R-:W-:-:S05]  /*0990*/  UIADD3 UR4, UPT, UPT, UR4, 0x1, URZ ;  /* 0x0000000104047890 */ /* 0x000fca000fffe0ff */
[----:B------:R-:W1:Y:S01]  /*09a0*/  F2I.TRUNC.NTZ R9, R9 ;  /* 0x0000000900097305 */ /* 0x000e62000020f100 */
[----:B0-----:R-:W-:-:S04]  /*09b0*/  FFMA R11, -R5, R2, 1 ;  /* 0x3f800000050b7423 */ /* 0x001fc80000000102 */
[----:B------:R-:W-:Y:S01]  /*09c0*/  FFMA R11, R2, R11, R2 ;  /* 0x0000000b020b7223 */ /* 0x000fe20000000002 */
[----:B-1----:R-:W-:-:S04]  /*09d0*/  I2FP.F32.S32 R0, R9 ;  /* 0x0000000900007245 */ /* 0x002fc80000201400 */
[----:B------:R-:W0:Y:S01]  /*09e0*/  FCHK P0, R0, R5 ;  /* 0x0000000500007302 */ /* 0x000e220000000000 */
[----:B------:R-:W-:-:S04]  /*09f0*/  FFMA R2, R0, R11, RZ ;  /* 0x0000000b00027223 */ /* 0x000fc800000000ff */
[----:B------:R-:W-:-:S04]  /*0a00*/  FFMA R10, -R5, R2, R0 ;  /* 0x00000002050a7223 */ /* 0x000fc80000000100 */
[----:B------:R-:W-:Y:S01]  /*0a10*/  FFMA R11, R11, R10, R2 ;  /* 0x0000000a0b0b7223 */ /* 0x000fe20000000002 */
[----:B0-----:R-:W-:Y:S06]  /*0a20*/  @!P0 BRA `(.L_x_54) ;  /* 0x00000000000c8947 */ /* 0x001fec0003800000 */
[----:B------:R-:W-:-:S07]  /*0a30*/  MOV R2, 0xa50 ;  /* 0x00000a5000027802 */ /* 0x000fce0000000f00 */
[----:B-----5:R-:W-:Y:S05]  /*0a40*/  CALL.REL.NOINC `($__internal_4_$__cuda_sm3x_div_rn_noftz_f32_slowpath) ;  /* 0x0000001400507944 */ /* 0x020fea0003c00000 */
[----:B------:R-:W-:-:S07]  /*0a50*/  MOV R11, R0 ;  /* 0x00000000000b7202 */ /* 0x000fce0000000f00 */
.L_x_54:
[----:B------:R-:W-:Y:S05]  /*0a60*/  BSYNC.RECONVERGENT B0 ;  /* 0x0000000000007941 */ /* 0x000fea0003800200 */
.L_x_53:
[----:B------:R-:W-:Y:S01]  /*0a70*/  FADD R11, -R4, R11 ;  /* 0x0000000b040b7221 */ /* 0x000fe20000000100 */
[----:B------:R-:W-:Y:S01]  /*0a80*/  IMAD R9, R9, UR6, RZ ;  /* 0x0000000609097c24 */ /* 0x000fe2000f8e02ff */
[----:B------:R-:W-:Y:S02]  /*0a90*/  UMOV UR5, URZ ;  /* 0x000000ff00057c82 */ /* 0x000fe40008000000 */
[----:B------:R-:W-:Y:S01]  /*0aa0*/  FMUL R10, R11, R11 ;  /* 0x0000000b0b0a7220 */ /* 0x000fe20000400000 */
[----:B------:R-:W-:Y:S06]  /*0ab0*/  BRA.U !UP1, `(.L_x_55) ;  /* 0x0000000909207547 */ /* 0x000fec000b800000 */
[----:B------:R-:W-:-:S05]  /*0ac0*/  UMOV UR5, URZ ;  /* 0x000000ff00057c82 */ /* 0x000fca0008000000 */
.L_x_64:
[----:B------:R-:W-:Y:S01]  /*0ad0*/  I2FP.F32.U32 R11, UR5 ;  /* 0x00000005000b7c45 */ /* 0x000fe20008201000 */
[----:B------:R-:W0:Y:S01]  /*0ae0*/  MUFU.RCP R0, R5 ;  /* 0x0000000500007308 */ /* 0x000e220000001000 */
[----:B------:R-:W-:Y:S03]  /*0af0*/  BSSY.RECONVERGENT B0, `(.L_x_56) ;  /* 0x000000e000007945 */ /* 0x000fe60003800200 */
[----:B------:R-:W-:-:S04]  /*0b00*/  FADD R11, R8, R11 ;  /* 0x0000000b080b7221 */ /* 0x000fc80000000000 */
        /* <DEDUP_REMOVED lines=9> */
[----:B------:R-:W-:Y:S01]  /*0ba0*/  IMAD.MOV.U32 R0, RZ, RZ, R16 ;  /* 0x000000ffff007224 */ /* 0x000fe200078e0010 */
[----:B------:R-:W-:-:S07]  /*0bb0*/  MOV R2, 0xbd0 ;  /* 0x00000bd000027802 */ /* 0x000fce0000000f00 */
[----:B-----5:R-:W-:Y:S05]  /*0bc0*/  CALL.REL.NOINC `($__internal_4_$__cuda_sm3x_div_rn_noftz_f32_slowpath) ;  /* 0x0000001000f07944 */ /* 0x020fea0003c00000 */
.L_x_57:
[----:B------:R-:W-:Y:S05]  /*0bd0*/  BSYNC.RECONVERGENT B0 ;  /* 0x0000000000007941 */ /* 0x000fea0003800200 */
.L_x_56:
[----:B------:R-:W-:Y:S01]  /*0be0*/  FADD R11, -R6, R0 ;  /* 0x00000000060b7221 */ /* 0x000fe20000000100 */
[----:B------:R-:W-:-:S03]  /*0bf0*/  IADD3 R17, PT, PT, R9, R18, RZ ;  /* 0x0000001209117210 */ /* 0x000fc60007ffe0ff */
[----:B------:R-:W-:Y:S01]  /*0c00*/  FFMA R0, R11, R11, R10 ;  /* 0x0000000b0b007223 */ /* 0x000fe2000000000a */
[----:B------:R-:W-:Y:S01]  /*0c10*/  UIADD3 UR11, UPT, UPT, UR5, 0x1, URZ ;  /* 0x00000001050b7890 */ /* 0x000fe2000fffe0ff */
[----:B------:R-:W-:-:S04]  /*0c20*/  IMAD.WIDE R16, R17, 0x8, R12 ;  /* 0x0000000811107825 */ /* 0x000fc800078e020c */
[----:B------:R-:W-:-:S04]  /*0c30*/  FMUL R0, R3, R0 ;  /* 0x0000000003007220 */ /* 0x000fc80000400000 */
[----:B------:R-:W-:-:S05]  /*0c40*/  FMUL R0, R0, 1.4426950216293334961 ;  /* 0x3fb8aa3b00007820 */ /* 0x000fca0000400000 */
[----:B------:R-:W-:Y:S02]  /*0c50*/  FSETP.GEU.AND P0, PT, R0, -126, PT ;  /* 0xc2fc00000000780b */ /* 0x000fe40003f0e000 */
[----:B------:R-:W-:-:S05]  /*0c60*/  I2FP.F32.U32 R21, UR11 ;  /* 0x0000000b00157c45 */ /* 0x000fca0008201000 */
[----:B------:R-:W-:-:S06]  /*0c70*/  FADD R18, R8, R21 ;  /* 0x0000001508127221 */ /* 0x000fcc0000000000 */
[----:B------:R-:W-:Y:S01]  /*0c80*/  @!P0 FMUL R0, R0, 0.5 ;  /* 0x3f00000000008820 */ /* 0x000fe20000400000 */
[----:B------:R-:W0:Y:S08]  /*0c90*/  F2I.TRUNC.NTZ R18, R18 ;  /* 0x0000001200127305 */ /* 0x000e30000020f100 */
[----:B------:R-:W1:Y:S08]  /*0ca0*/  MUFU.EX2 R2, R0 ;  /* 0x0000000000027308 */ /* 0x000e700000000800 */
[----:B------:R-:W2:Y:S01]  /*0cb0*/  MUFU.RCP R0, R5 ;  /* 0x0000000500007308 */ /* 0x000ea20000001000 */
[----:B0-----:R-:W-:Y:S01]  /*0cc0*/  I2FP.F32.S32 R20, R18 ;  /* 0x0000001200147245 */ /* 0x001fe20000201400 */
[----:B-1----:R-:W-:-:S06]  /*0cd0*/  @!P0 FMUL R2, R2, R2 ;  /* 0x0000000202028220 */ /* 0x002fcc0000400000 */
[----:B------:R-:W0:Y:S01]  /*0ce0*/  FCHK P0, R20, R5 ;  /* 0x0000000514007302 */ /* 0x000e220000000000 */
[----:B------:R-:W-:Y:S01]  /*0cf0*/  FMUL R2, R2, UR14 ;  /* 0x0000000e02027c20 */ /* 0x000fe20008400000 */
[----:B--2---:R-:W-:-:S03]  /*0d00*/  FFMA R21, -R5, R0, 1 ;  /* 0x3f80000005157423 */ /* 0x004fc60000000100 */
[-C--:B-----5:R-:W-:Y:S01]  /*0d10*/  FMUL R11, R14, R2.reuse ;  /* 0x000000020e0b7220 */ /* 0x0a0fe20000400000 */
[----:B------:R-:W-:Y:S01]  /*0d20*/  FMUL R19, R15, R2 ;  /* 0x000000020f137220 */ /* 0x000fe20000400000 */
[----:B------:R-:W-:-:S03]  /*0d30*/  FFMA R0, R0, R21, R0 ;  /* 0x0000001500007223 */ /* 0x000fc60000000000 */
[----:B------:R1:W-:Y:S01]  /*0d40*/  REDG.E.ADD.F32.FTZ.RN.STRONG.GPU desc[UR12][R16.64], R11 ;  /* 0x0000000b100079a6 */ /* 0x0003e2000c12f30c */
[----:B------:R-:W-:Y:S01]  /*0d50*/  FFMA R2, R0, R20, RZ ;  /* 0x0000001400027223 */ /* 0x000fe200000000ff */
[----:B------:R-:W-:Y:S02]  /*0d60*/  BSSY.RECONVERGENT B0, `(.L_x_58) ;  /* 0x0000008000007945 */ /* 0x000fe40003800200 */
[----:B------:R2:W-:Y:S01]  /*0d70*/  REDG.E.ADD.F32.FTZ.RN.STRONG.GPU desc[UR12][R16.64+0x4], R19 ;  /* 0x00000413100079a6 */ /* 0x0005e2000c12f30c */
[----:B-1----:R-:W-:-:S04]  /*0d80*/  FFMA R11, -R5, R2, R20 ;  /* 0x00000002050b7223 */ /* 0x002fc80000000114 */
[----:B------:R-:W-:Y:S01]  /*0d90*/  FFMA R0, R0, R11, R2 ;  /* 0x0000000b00007223 */ /* 0x000fe20000000002 */
[----:B0-2---:R-:W-:Y:S06]  /*0da0*/  @!P0 BRA `(.L_x_59) ;  /* 0x00000000000c8947 */ /* 0x005fec0003800000 */
[----:B------:R-:W-:Y:S02]  /*0db0*/  MOV R0, R20 ;  /* 0x0000001400007202 */ /* 0x000fe40000000f00 */
[----:B------:R-:W-:-:S07]  /*0dc0*/  MOV R2, 0xde0 ;  /* 0x00000de000027802 */ /* 0x000fce0000000f00 */
[----:B------:R-:W-:Y:S05]  /*0dd0*/  CALL.REL.NOINC `($__internal_4_$__cuda_sm3x_div_rn_noftz_f32_slowpath) ;  /* 0x00000010006c7944 */ /* 0x000fea0003c00000 */
.L_x_59:
[----:B------:R-:W-:Y:S05]  /*0de0*/  BSYNC.RECONVERGENT B0 ;  /* 0x0000000000007941 */ /* 0x000fea0003800200 */
.L_x_58:
[----:B------:R-:W-:Y:S01]  /*0df0*/  FADD R11, -R6, R0 ;  /* 0x00000000060b7221 */ /* 0x000fe20000000100 */
[----:B------:R-:W-:-:S03]  /*0e00*/  IMAD.IADD R17, R9, 0x1, R18 ;  /* 0x0000000109117824 */ /* 0x000fc600078e0212 */
        /* <DEDUP_REMOVED lines=17> */
[-C--:B------:R-:W-:Y:S01]  /*0f20*/  FMUL R11, R14, R2.reuse ;  /* 0x000000020e0b7220 */ /* 0x080fe20000400000 */
        /* <DEDUP_REMOVED lines=12> */
.L_x_61:
[----:B------:R-:W-:Y:S05]  /*0ff0*/  BSYNC.RECONVERGENT B0 ;  /* 0x0000000000007941 */ /* 0x000fea0003800200 */
.L_x_60:
        /* <DEDUP_REMOVED lines=29> */
[----:B------:R-:W-:Y:S01]  /*11d0*/  IMAD.MOV.U32 R0, RZ, RZ, R20 ;  /* 0x000000ffff007224 */ /* 0x000fe200078e0014 */
[----:B------:R-:W-:-:S07]  /*11e0*/  MOV R2, 0x1200 ;  /* 0x0000120000027802 */ /* 0x000fce0000000f00 */
[----:B------:R-:W-:Y:S05]  /*11f0*/  CALL.REL.NOINC `($__internal_4_$__cuda_sm3x_div_rn_noftz_f32_slowpath) ;  /* 0x0000000c00647944 */ /* 0x000fea0003c00000 */
.L_x_63:
[----:B------:R-:W-:Y:S05]  /*1200*/  BSYNC.RECONVERGENT B0 ;  /* 0x0000000000007941 */ /* 0x000fea0003800200 */
.L_x_62:
[----:B------:R-:W-:Y:S01]  /*1210*/  FADD R11, -R6, R0 ;  /* 0x00000000060b7221 */ /* 0x000fe20000000100 */
[----:B------:R-:W-:-:S03]  /*1220*/  IADD3 R17, PT, PT, R9, R18, RZ ;  /* 0x0000001209117210 */ /* 0x000fc60007ffe0ff */
[----:B------:R-:W-:Y:S02]  /*1230*/  FFMA R0, R11, R11, R10 ;  /* 0x0000000b0b007223 */ /* 0x000fe4000000000a */
[----:B------:R-:W-:-:S04]  /*1240*/  IMAD.WIDE R16, R17, 0x8, R12 ;  /* 0x0000000811107825 */ /* 0x000fc800078e020c */
[----:B------:R-:W-:-:S04]  /*1250*/  FMUL R0, R3, R0 ;  /* 0x0000000003007220 */ /* 0x000fc80000400000 */
[----:B------:R-:W-:-:S05]  /*1260*/  FMUL R0, R0, 1.4426950216293334961 ;  /* 0x3fb8aa3b00007820 */ /* 0x000fca0000400000 */
[----:B------:R-:W-:-:S13]  /*1270*/  FSETP.GEU.AND P0, PT, R0, -126, PT ;  /* 0xc2fc00000000780b */ /* 0x000fda0003f0e000 */
[----:B------:R-:W-:-:S04]  /*1280*/  @!P0 FMUL R0, R0, 0.5 ;  /* 0x3f00000000008820 */ /* 0x000fc80000400000 */
[----:B------:R-:W0:Y:S02]  /*1290*/  MUFU.EX2 R2, R0 ;  /* 0x0000000000027308 */ /* 0x000e240000000800 */
[----:B0-----:R-:W-:-:S04]  /*12a0*/  @!P0 FMUL R2, R2, R2 ;  /* 0x0000000202028220 */ /* 0x001fc80000400000 */
[----:B------:R-:W-:-:S04]  /*12b0*/  FMUL R2, R2, UR14 ;  /* 0x0000000e02027c20 */ /* 0x000fc80008400000 */
[-C--:B------:R-:W-:Y:S01]  /*12c0*/  FMUL R11, R14, R2.reuse ;  /* 0x000000020e0b7220 */ /* 0x080fe20000400000 */
[----:B------:R-:W-:-:S04]  /*12d0*/  FMUL R19, R15, R2 ;  /* 0x000000020f137220 */ /* 0x000fc80000400000 */
[----:B------:R0:W-:Y:S04]  /*12e0*/  REDG.E.ADD.F32.FTZ.RN.STRONG.GPU desc[UR12][R16.64], R11 ;  /* 0x0000000b100079a6 */ /* 0x0001e8000c12f30c */
[----:B------:R0:W-:Y:S01]  /*12f0*/  REDG.E.ADD.F32.FTZ.RN.STRONG.GPU desc[UR12][R16.64+0x4], R19 ;  /* 0x00000413100079a6 */ /* 0x0001e2000c12f30c */
[----:B------:R-:W-:-:S04]  /*1300*/  UIADD3 UR5, UPT, UPT, UR5, 0x4, URZ ;  /* 0x0000000405057890 */ /* 0x000fc8000fffe0ff */
[----:B------:R-:W-:-:S09]  /*1310*/  UISETP.NE.AND UP1, UPT, UR5, UR7, UPT ;  /* 0x000000070500728c */ /* 0x000fd2000bf25270 */
[----:B0-----:R-:W-:Y:S05]  /*1320*/  BRA.U UP1, `(.L_x_64) ;  /* 0xfffffff501e87547 */ /* 0x001fea000b83ffff */
[----:B------:R-:W-:-:S05]  /*1330*/  UMOV UR5, UR7 ;  /* 0x0000000700057c82 */ /* 0x000fca0008000000 */
.L_x_55:
[----:B------:R-:W-:Y:S01]  /*1340*/  I2FP.F32.U32 R11, UR5 ;  /* 0x00000005000b7c45 */ /* 0x000fe20008201000 */
[----:B------:R-:W0:Y:S01]  /*1350*/  MUFU.RCP R0, R5 ;  /* 0x0000000500007308 */ /* 0x000e220000001000 */
[----:B------:R-:W-:Y:S01]  /*1360*/  UISETP.NE.AND UP1, UPT, UR10, 0x1, UPT ;  /* 0x000000010a00788c */ /* 0x000fe2000bf25270 */
[----:B------:R-:W-:Y:S02]  /*1370*/  BSSY.RECONVERGENT B0, `(.L_x_65) ;  /* 0x000000e000007945 */ /* 0x000fe40003800200 */
        /* <DEDUP_REMOVED lines=10> */
[----:B------:R-:W-:Y:S02]  /*1420*/  MOV R0, R16 ;  /* 0x0000001000007202 */ /* 0x000fe40000000f00 */
[----:B------:R-:W-:-:S07]  /*1430*/  MOV R2, 0x1450 ;  /* 0x0000145000027802 */ /* 0x000fce0000000f00 */
[----:B-----5:R-:W-:Y:S05]  /*1440*/  CALL.REL.NOINC `($__internal_4_$__cuda_sm3x_div_rn_noftz_f32_slowpath) ;  /* 0x0000000800d07944 */ /* 0x020fea0003c00000 */
.L_x_66:
[----:B------:R-:W-:Y:S05]  /*1450*/  BSYNC.RECONVERGENT B0 ;  /* 0x0000000000007941 */ /* 0x000fea0003800200 */
.L_x_65:
[----:B------:R-:W-:Y:S01]  /*1460*/  FADD R11, -R6, R0 ;  /* 0x00000000060b7221 */ /* 0x000fe20000000100 */
[----:B------:R-:W-:-:S03]  /*1470*/  IMAD.IADD R17, R9, 0x1, R18 ;  /* 0x0000000109117824 */ /* 0x000fc600078e0212 */
[----:B------:R-:W-:Y:S01]  /*1480*/  FFMA R0, R11, R11, R10 ;  /* 0x0000000b0b007223 */ /* 0x000fe2000000000a */
        /* <DEDUP_REMOVED lines=8> */
[-C--:B-----5:R-:W-:Y:S01]  /*1510*/  FMUL R11, R14, R2.reuse ;  /* 0x000000020e0b7220 */ /* 0x0a0fe20000400000 */
[----:B------:R-:W-:-:S04]  /*1520*/  FMUL R19, R15, R2 ;  /* 0x000000020f137220 */ /* 0x000fc80000400000 */
[----:B------:R0:W-:Y:S04]  /*1530*/  REDG.E.ADD.F32.FTZ.RN.STRONG.GPU desc[UR12][R16.64], R11 ;  /* 0x0000000b100079a6 */ /* 0x0001e8000c12f30c */
[----:B------:R0:W-:Y:S01]  /*1540*/  REDG.E.ADD.F32.FTZ.RN.STRONG.GPU desc[UR12][R16.64+0x4], R19 ;  /* 0x00000413100079a6 */ /* 0x0001e2000c12f30c */
[----:B------:R-:W-:Y:S05]  /*1550*/  BRA.U !UP1, `(.L_x_67) ;  /* 0x0000000509087547 */ /* 0x000fea000b800000 */
[----:B------:R-:W-:Y:S01]  /*1560*/  UIADD3 UR11, UPT, UPT, UR5, 0x1, URZ ;  /* 0x00000001050b7890 */ /* 0x000fe2000fffe0ff */
[----:B------:R-:W1:Y:S01]  /*1570*/  MUFU.RCP R0, R5 ;  /* 0x0000000500007308 */ /* 0x000e620000001000 */
[----:B------:R-:W-:Y:S04]  /*1580*/  BSSY.RECONVERGENT B0, `(.L_x_68) ;  /* 0x000000f000007945 */ /* 0x000fe80003800200 */
[----:B0-----:R-:W-:-:S05]  /*1590*/  I2FP.F32.U32 R11, UR11 ;  /* 0x0000000b000b7c45 */ /* 0x001fca0008201000 */
[----:B------:R-:W-:-:S04]  /*15a0*/  FADD R11, R8, R11 ;  /* 0x0000000b080b7221 */ /* 0x000fc80000000000 */
[----:B------:R-:W0:Y:S01]  /*15b0*/  F2I.TRUNC.NTZ R18, R11 ;  /* 0x0000000b00127305 */ /* 0x000e22000020f100 */
[----:B-1----:R-:W-:-:S04]  /*15c0*/  FFMA R17, -R5, R0, 1 ;  /* 0x3f80000005117423 */ /* 0x002fc80000000100 */
[----:B------:R-:W-:Y:S01]  /*15d0*/  FFMA R0, R0, R17, R0 ;  /* 0x0000001100007223 */ /* 0x000fe20000000000 */
[----:B0-----:R-:W-:-:S04]  /*15e0*/  I2FP.F32.S32 R16, R18 ;  /* 0x0000001200107245 */ /* 0x001fc80000201400 */
[----:B------:R-:W0:Y:S01]  /*15f0*/  FCHK P0, R16, R5 ;  /* 0x0000000510007302 */ /* 0x000e220000000000 */
[----:B------:R-:W-:-:S04]  /*1600*/  FFMA R2, R0, R16, RZ ;  /* 0x0000001000027223 */ /* 0x000fc800000000ff */
[----:B------:R-:W-:-:S04]  /*1610*/  FFMA R17, -R5, R2, R16 ;  /* 0x0000000205117223 */ /* 0x000fc80000000110 */
[----:B------:R-:W-:Y:S01]  /*1620*/  FFMA R0, R0, R17, R2 ;  /* 0x0000001100007223 */ /* 0x000fe20000000002 */
[----:B0-----:R-:W-:Y:S06]  /*1630*/  @!P0 BRA `(.L_x_69) ;  /* 0x00000000000c8947 */ /* 0x001fec0003800000 */
[----:B------:R-:W-:Y:S02]  /*1640*/  MOV R0, R16 ;  /* 0x0000001000007202 */ /* 0x000fe40000000f00 */
[----:B------:R-:W-:-:S07]  /*1650*/  MOV R2, 0x1670 ;  /* 0x0000167000027802 */ /* 0x000fce0000000f00 */
[----:B------:R-:W-:Y:S05]  /*1660*/  CALL.REL.NOINC `($__internal_4_$__cuda_sm3x_div_rn_noftz_f32_slowpath) ;  /* 0x0000000800487944 */ /* 0x000fea0003c00000 */
.L_x_69:
[----:B------:R-:W-:Y:S05]  /*1670*/  BSYNC.RECONVERGENT B0 ;  /* 0x0000000000007941 */ /* 0x000fea0003800200 */
.L_x_68:
        /* <DEDUP_REMOVED lines=32> */
.L_x_71:
[----:B------:R-:W-:Y:S05]  /*1880*/  BSYNC.RECONVERGENT B0 ;  /* 0x0000000000007941 */ /* 0x000fea0003800200 */
.L_x_70:
[----:B------:R-:W-:-:S04]  /*1890*/  FADD R11, -R6, R0 ;  /* 0x00000000060b7221 */ /* 0x000fc80000000100 */
[----:B------:R-:W-:Y:S01]  /*18a0*/  FFMA R10, R11, R11, R10 ;  /* 0x0000000b0b0a7223 */ /* 0x000fe2000000000a */
[----:B------:R-:W-:-:S03]  /*18b0*/  IADD3 R11, PT, PT, R9, R18, RZ ;  /* 0x00000012090b7210 */ /* 0x000fc60007ffe0ff */
[----:B------:R-:W-:-:S04]  /*18c0*/  FMUL R10, R3, R10 ;  /* 0x0000000a030a7220 */ /* 0x000fc80000400000 */
[----:B------:R-:W-:Y:S01]  /*18d0*/  FMUL R0, R10, 1.4426950216293334961 ;  /* 0x3fb8aa3b0a007820 */ /* 0x000fe20000400000 */
[----:B------:R-:W-:-:S04]  /*18e0*/  IMAD.WIDE R10, R11, 0x8, R12 ;  /* 0x000000080b0a7825 */ /* 0x000fc800078e020c */
        /* <DEDUP_REMOVED lines=8> */
[----:B------:R1:W-:Y:S02]  /*1970*/  REDG.E.ADD.F32.FTZ.RN.STRONG.GPU desc[UR12][R10.64+0x4], R17 ;  /* 0x000004110a0079a6 */ /* 0x0003e4000c12f30c */
.L_x_67:
[----:B------:R-:W-:Y:S05]  /*1980*/  BRA.U UP0, `(.L_x_72) ;  /* 0xffffffed00e87547 */ /* 0x000fea000b83ffff */
[----:B------:R-:W-:Y:S05]  /*1990*/  EXIT ;  /* 0x000000000000794d */ /* 0x000fea0003800000 */
        .weak           $__internal_3_$__cuda_sm20_div_rn_f64_full
        .type           $__internal_3_$__cuda_sm20_div_rn_f64_full,@function
        .size           $__internal_3_$__cuda_sm20_div_rn_f64_full,($__internal_4_$__cuda_sm3x_div_rn_noftz_f32_slowpath - $__internal_3_$__cuda_sm20_div_rn_f64_full)
$__internal_3_$__cuda_sm20_div_rn_f64_full:
[C---:B------:R-:W-:Y:S01]  /*19a0*/  FSETP.GEU.AND P0, PT, |R11|.reuse, 1.469367938527859385e-39, PT ;  /* 0x001000000b00780b */ /* 0x040fe20003f0e200 */
[----:B------:R-:W-:Y:S01]  /*19b0*/  IMAD.MOV.U32 R16, RZ, RZ, 0x1 ;  /* 0x00000001ff107424 */ /* 0x000fe200078e00ff */
[C---:B------:R-:W-:Y:S01]  /*19c0*/  LOP3.LUT R12, R11.reuse, 0x800fffff, RZ, 0xc0, !PT ;  /* 0x800fffff0b0c7812 */ /* 0x040fe200078ec0ff */
[----:B------:R-:W-:Y:S01]  /*19d0*/  IMAD.MOV.U32 R23, RZ, RZ, 0x1ca00000 ;  /* 0x1ca00000ff177424 */ /* 0x000fe200078e00ff */
[----:B------:R-:W-:Y:S02]  /*19e0*/  LOP3.LUT R21, R11, 0x7ff00000, RZ, 0xc0, !PT ;  /* 0x7ff000000b157812 */ /* 0x000fe400078ec0ff */
[----:B------:R-:W-:Y:S02]  /*19f0*/  LOP3.LUT R13, R12, 0x3ff00000, RZ, 0xfc, !PT ;  /* 0x3ff000000c0d7812 */ /* 0x000fe400078efcff */
[----:B------:R-:W-:-:S05]  /*1a00*/  MOV R12, R10 ;  /* 0x0000000a000c7202 */ /* 0x000fca0000000f00 */
[----:B------:R-:W-:-:S06]  /*1a10*/  @!P0 DMUL R12, R10, 8.98846567431157953865e+307 ;  /* 0x7fe000000a0c8828 */ /* 0x000fcc0000000000 */
[----:B------:R-:W0:Y:S02]  /*1a20*/  MUFU.RCP64H R17, R13 ;  /* 0x0000000d00117308 */ /* 0x000e240000001800 */
[----:B0-----:R-:W-:-:S08]  /*1a30*/  DFMA R2, R16, -R12, 1 ;  /* 0x3ff000001002742b */ /* 0x001fd0000000080c */
[----:B------:R-:W-:-:S08]  /*1a40*/  DFMA R2, R2, R2, R2 ;  /* 0x000000020202722b */ /* 0x000fd00000000002 */
[----:B------:R-:W-:Y:S01]  /*1a50*/  DFMA R16, R16, R2, R16 ;  /* 0x000000021010722b */ /* 0x000fe20000000010 */
[----:B------:R-:W-:Y:S02]  /*1a60*/  MOV R3, R15 ;  /* 0x0000000f00037202 */ /* 0x000fe40000000f00 */
[----:B------:R-:W-:Y:S02]  /*1a70*/  MOV R2, R14 ;  /* 0x0000000e00027202 */ /* 0x000fe40000000f00 */
[----:B------:R-:W-:-:S03]  /*1a80*/  LOP3.LUT R22, R3, 0x7ff00000, RZ, 0xc0, !PT ;  /* 0x7ff0000003167812 */ /* 0x000fc600078ec0ff */
[C---:B------:R-:W-:Y:S01]  /*1a90*/  DFMA R18, R16.reuse, -R12, 1 ;  /* 0x3ff000001012742b */ /* 0x040fe2000000080c */
[----:B------:R-:W-:Y:S02]  /*1aa0*/  MOV R14, R2 ;  /* 0x00000002000e7202 */ /* 0x000fe40000000f00 */
[----:B------:R-:W-:Y:S02]  /*1ab0*/  ISETP.GE.U32.AND P1, PT, R22, R21, PT ;  /* 0x000000151600720c */ /* 0x000fe40003f26070 */
[----:B------:R-:W-:Y:S02]  /*1ac0*/  MOV R24, R22 ;  /* 0x0000001600187202 */ /* 0x000fe40000000f00 */
[----:B------:R-:W-:Y:S01]  /*1ad0*/  SEL R15, R23, 0x63400000, !P1 ;  /* 0x63400000170f7807 */ /* 0x000fe20004800000 */
[----:B------:R-:W-:Y:S01]  /*1ae0*/  DFMA R16, R16, R18, R16 ;  /* 0x000000121010722b */ /* 0x000fe20000000010 */
[----:B------:R-:W-:Y:S02]  /*1af0*/  FSETP.GEU.AND P1, PT, |R3|, 1.469367938527859385e-39, PT ;  /* 0x001000000300780b */ /* 0x000fe40003f2e200 */
[----:B------:R-:W-:-:S11]  /*1b00*/  LOP3.LUT R15, R15, 0x800fffff, R3, 0xf8, !PT ;  /* 0x800fffff0f0f7812 */ /* 0x000fd600078ef803 */
[----:B------:R-:W-:Y:S05]  /*1b10*/  @P1 BRA `(.L_x_73) ;  /* 0x0000000000201947 */ /* 0x000fea0003800000 */
[----:B------:R-:W-:Y:S01]  /*1b20*/  LOP3.LUT R19, R11, 0x7ff00000, RZ, 0xc0, !PT ;  /* 0x7ff000000b137812 */ /* 0x000fe200078ec0ff */
[----:B------:R-:W-:-:S03]  /*1b30*/  IMAD.MOV.U32 R18, RZ, RZ, RZ ;  /* 0x000000ffff127224 */ /* 0x000fc600078e00ff */
[----:B------:R-:W-:-:S04]  /*1b40*/  ISETP.GE.U32.AND P1, PT, R22, R19, PT ;  /* 0x000000131600720c */ /* 0x000fc80003f26070 */
[----:B------:R-:W-:-:S04]  /*1b50*/  SEL R19, R23, 0x63400000, !P1 ;  /* 0x6340000017137807 */ /* 0x000fc80004800000 */
[----:B------:R-:W-:-:S04]  /*1b60*/  LOP3.LUT R19, R19, 0x80000000, R3, 0xf8, !PT ;  /* 0x8000000013137812 */ /* 0x000fc800078ef803 */
[----:B------:R-:W-:-:S06]  /*1b70*/  LOP3.LUT R19, R19, 0x100000, RZ, 0xfc, !PT ;  /* 0x0010000013137812 */ /* 0x000fcc00078efcff */
[----:B------:R-:W-:-:S10]  /*1b80*/  DFMA R14, R14, 2, -R18 ;  /* 0x400000000e0e782b */ /* 0x000fd40000000812 */
[----:B------:R-:W-:-:S07]  /*1b90*/  LOP3.LUT R24, R15, 0x7ff00000, RZ, 0xc0, !PT ;  /* 0x7ff000000f187812 */ /* 0x000fce00078ec0ff */
.L_x_73:
[----:B------:R-:W-:Y:S01]  /*1ba0*/  MOV R25, R21 ;  /* 0x0000001500197202 */ /* 0x000fe20000000f00 */
[----:B------:R-:W-:Y:S01]  /*1bb0*/  DMUL R18, R16, R14 ;  /* 0x0000000e10127228 */ /* 0x000fe20000000000 */
[----:B------:R-:W-:Y:S02]  /*1bc0*/  IADD3 R26, PT, PT, R24, -0x1, RZ ;  /* 0xffffffff181a7810 */ /* 0x000fe40007ffe0ff */
[----:B------:R-:W-:Y:S02]  /*1bd0*/  @!P0 LOP3.LUT R25, R13, 0x7ff00000, RZ, 0xc0, !PT ;  /* 0x7ff000000d198812 */ /* 0x000fe400078ec0ff */
[----:B------:R-:W-:-:S03]  /*1be0*/  ISETP.GT.U32.AND P0, PT, R26, 0x7feffffe, PT ;  /* 0x7feffffe1a00780c */ /* 0x000fc60003f04070 */
[----:B------:R-:W-:Y:S01]  /*1bf0*/  VIADD R26, R25, 0xffffffff ;  /* 0xffffffff191a7836 */ /* 0x000fe20000000000 */
[----:B------:R-:W-:-:S04]  /*1c00*/  DFMA R20, R18, -R12, R14 ;  /* 0x8000000c1214722b */ /* 0x000fc8000000000e */
[----:B------:R-:W-:-:S04]  /*1c10*/  ISETP.GT.U32.OR P0, PT, R26, 0x7feffffe, P0 ;  /* 0x7feffffe1a00780c */ /* 0x000fc80000704470 */
[----:B------:R-:W-:-:S09]  /*1c20*/  DFMA R20, R16, R20, R18 ;  /* 0x000000141014722b */ /* 0x000fd20000000012 */
[----:B------:R-:W-:Y:S05]  /*1c30*/  @P0 BRA `(.L_x_74) ;  /* 0x00000000006c0947 */ /* 0x000fea0003800000 */
[----:B------:R-:W-:Y:S01]  /*1c40*/  LOP3.LUT R3, R11, 0x7ff00000, RZ, 0xc0, !PT ;  /* 0x7ff000000b037812 */ /* 0x000fe200078ec0ff */
[----:B------:R-:W-:-:S03]  /*1c50*/  IMAD.MOV.U32 R18, RZ, RZ, RZ ;  /* 0x000000ffff127224 */ /* 0x000fc600078e00ff */
[CC--:B------:R-:W-:Y:S02]  /*1c60*/  VIADDMNMX R2, R22.reuse, -R3.reuse, 0xb9600000, !PT ;  /* 0xb960000016027446 */ /* 0x0c0fe40007800903 */
[----:B------:R-:W-:Y:S02]  /*1c70*/  ISETP.GE.U32.AND P0, PT, R22, R3, PT ;  /* 0x000000031600720c */ /* 0x000fe40003f06070 */
[----:B------:R-:W-:Y:S02]  /*1c80*/  VIMNMX R2, PT, PT, R2, 0x46a00000, PT ;  /* 0x46a0000002027848 */ /* 0x000fe40003fe0100 */
[----:B------:R-:W-:-:S04]  /*1c90*/  SEL R23, R23, 0x63400000, !P0 ;  /* 0x6340000017177807 */ /* 0x000fc80004000000 */
[----:B------:R-:W-:-:S04]  /*1ca0*/  IADD3 R2, PT, PT, -R23, R2, RZ ;  /* 0x0000000217027210 */ /* 0x000fc80007ffe1ff */
        /* <DEDUP_REMOVED lines=10> */
[----:B------:R-:W-:Y:S01]  /*1d50*/  IADD3 R11, PT, PT, -R2, RZ, RZ ;  /* 0x000000ff020b7210 */ /* 0x000fe20007ffe1ff */
[----:B------:R-:W-:Y:S01]  /*1d60*/  IMAD.MOV.U32 R10, RZ, RZ, RZ ;  /* 0x000000ffff0a7224 */ /* 0x000fe200078e00ff */
        /* <DEDUP_REMOVED lines=8> */
.L_x_74:
[----:B------:R-:W-:-:S14]  /*1df0*/  DSETP.NAN.AND P0, PT, R2, R2, PT ;  /* 0x000000020200722a */ /* 0x000fdc0003f08000 */
[----:B------:R-:W-:Y:S05]  /*1e00*/  @P0 BRA `(.L_x_76) ;  /* 0x0000000000440947 */ /* 0x000fea0003800000 */
[----:B------:R-:W-:-:S14]  /*1e10*/  DSETP.NAN.AND P0, PT, R10, R10, PT ;  /* 0x0000000a0a00722a */ /* 0x000fdc0003f08000 */
[----:B------:R-:W-:Y:S05]  /*1e20*/  @P0 BRA `(.L_x_77) ;  /* 0x0000000000300947 */ /* 0x000fea0003800000 */
[----:B------:R-:W-:Y:S02]  /*1e30*/  ISETP.NE.AND P0, PT, R24, R25, PT ;  /* 0x000000191800720c */ /* 0x000fe40003f05270 */
[----:B------:R-:W-:Y:S02]  /*1e40*/  MOV R16, 0x0 ;  /* 0x0000000000107802 */ /* 0x000fe40000000f00 */
[----:B------:R-:W-:-:S09]  /*1e50*/  MOV R17, 0xfff80000 ;  /* 0xfff8000000117802 */ /* 0x000fd20000000f00 */
[----:B------:R-:W-:Y:S05]  /*1e60*/  @!P0 BRA `(.L_x_75) ;  /* 0x0000000000348947 */ /* 0x000fea0003800000 */
[----:B------:R-:W-:Y:S02]  /*1e70*/  ISETP.NE.AND P0, PT, R24, 0x7ff00000, PT ;  /* 0x7ff000001800780c */ /* 0x000fe40003f05270 */
[----:B------:R-:W-:Y:S02]  /*1e80*/  LOP3.LUT R17, R3, 0x80000000, R11, 0x48, !PT ;  /* 0x8000000003117812 */ /* 0x000fe400078e480b */
[----:B------:R-:W-:-:S13]  /*1e90*/  ISETP.EQ.OR P0, PT, R25, RZ, !P0 ;  /* 0x000000ff1900720c */ /* 0x000fda0004702670 */
[----:B------:R-:W-:Y:S01]  /*1ea0*/  @P0 LOP3.LUT R2, R17, 0x7ff00000, RZ, 0xfc, !PT ;  /* 0x7ff0000011020812 */ /* 0x000fe200078efcff */
[----:B------:R-:W-:Y:S01]  /*1eb0*/  @!P0 IMAD.MOV.U32 R16, RZ, RZ, RZ ;  /* 0x000000ffff108224 */ /* 0x000fe200078e00ff */
[----:B------:R-:W-:Y:S02]  /*1ec0*/  @P0 MOV R16, RZ ;  /* 0x000000ff00100202 */ /* 0x000fe40000000f00 */
[----:B------:R-:W-:Y:S01]  /*1ed0*/  @P0 MOV R17, R2 ;  /* 0x0000000200110202 */ /* 0x000fe20000000f00 */
[----:B------:R-:W-:Y:S06]  /*1ee0*/  BRA `(.L_x_75) ;  /* 0x0000000000147947 */ /* 0x000fec0003800000 */
.L_x_77:
[----:B------:R-:W-:Y:S01]  /*1ef0*/  LOP3.LUT R17, R11, 0x80000, RZ, 0xfc, !PT ;  /* 0x000800000b117812 */ /* 0x000fe200078efcff */
[----:B------:R-:W-:Y:S01]  /*1f00*/  IMAD.MOV.U32 R16, RZ, RZ, R10 ;  /* 0x000000ffff107224 */ /* 0x000fe200078e000a */
[----:B------:R-:W-:Y:S06]  /*1f10*/  BRA `(.L_x_75) ;  /* 0x0000000000087947 */ /* 0x000fec0003800000 */
.L_x_76:
[----:B------:R-:W-:Y:S02]  /*1f20*/  LOP3.LUT R17, R3, 0x80000, RZ, 0xfc, !PT ;  /* 0x0008000003117812 */ /* 0x000fe400078efcff */
[----:B------:R-:W-:-:S07]  /*1f30*/  MOV R16, R2 ;  /* 0x0000000200107202 */ /* 0x000fce0000000f00 */
.L_x_75:
[----:B------:R-:W-:Y:S01]  /*1f40*/  MOV R2, R6 ;  /* 0x0000000600027202 */ /* 0x000fe20000000f00 */
[----:B------:R-:W-:Y:S01]  /*1f50*/  IMAD.MOV.U32 R11, RZ, RZ, R17 ;  /* 0x000000ffff0b7224 */ /* 0x000fe200078e0011 */
[----:B------:R-:W-:Y:S02]  /*1f60*/  MOV R3, 0x0 ;  /* 0x0000000000037802 */ /* 0x000fe40000000f00 */
[----:B------:R-:W-:Y:S02]  /*1f70*/  MOV R10, R16 ;  /* 0x00000010000a7202 */ /* 0x000fe40000000f00 */
[----:B------:R-:W-:Y:S05]  /*1f80*/  RET.REL.NODEC R2 `(gather_kernel) ;  /* 0xffffffe0021c7950 */ /* 0x000fea0003c3ffff */
        .weak           $__internal_4_$__cuda_sm3x_div_rn_noftz_f32_slowpath
        .type           $__internal_4_$__cuda_sm3x_div_rn_noftz_f32_slowpath,@function
        .size           $__internal_4_$__cuda_sm3x_div_rn_noftz_f32_slowpath,(.L_x_150 - $__internal_4_$__cuda_sm3x_div_rn_noftz_f32_slowpath)
$__internal_4_$__cuda_sm3x_div_rn_noftz_f32_slowpath:
[----:B------:R-:W-:Y:S01]  /*1f90*/  SHF.R.U32.HI R11, RZ, 0x17, R5 ;  /* 0x00000017ff0b7819 */ /* 0x000fe20000011605 */
[----:B------:R-:W-:Y:S01]  /*1fa0*/  BSSY.RECONVERGENT B1, `(.L_x_78) ;  /* 0x0000063000017945 */ /* 0x000fe20003800200 */
[----:B------:R-:W-:Y:S02]  /*1fb0*/  SHF.R.U32.HI R17, RZ, 0x17, R0 ;  /* 0x00000017ff117819 */ /* 0x000fe40000011600 */
[----:B------:R-:W-:Y:S02]  /*1fc0*/  LOP3.LUT R11, R11, 0xff, RZ, 0xc0, !PT ;  /* 0x000000ff0b0b7812 */ /* 0x000fe400078ec0ff */
[----:B------:R-:W-:Y:S02]  /*1fd0*/  LOP3.LUT R17, R17, 0xff, RZ, 0xc0, !PT ;  /* 0x000000ff11117812 */ /* 0x000fe400078ec0ff */
[----:B------:R-:W-:Y:S01]  /*1fe0*/  MOV R21, R5 ;  /* 0x0000000500157202 */ /* 0x000fe20000000f00 */
        /* <DEDUP_REMOVED lines=25> */
[----:B------:R-:W-:Y:S01]  /*2180*/  @!P0 FFMA R0, R0, 1.84467440737095516160e+19, RZ ;  /* 0x5f80000000008823 */ /* 0x000fe200000000ff */
[----:B------:R-:W-:Y:S01]  /*2190*/  @!P0 MOV R16, 0xffffffc0 ;  /* 0xffffffc000108802 */ /* 0x000fe20000000f00 */
[----:B------:R-:W-:-:S04]  /*21a0*/  @!P1 FFMA R21, R5, 1.84467440737095516160e+19, RZ ;  /* 0x5f80000005159823 */ /* 0x000fc800000000ff */
[----:B------:R-:W-:-:S07]  /*21b0*/  @!P1 VIADD R16, R16, 0x40 ;  /* 0x0000004010109836 */ /* 0x000fce0000000000 */
.L_x_79:
[----:B------:R-:W-:Y:S01]  /*21c0*/  LEA R20, R11, 0xc0800000, 0x17 ;  /* 0xc08000000b147811 */ /* 0x000fe200078eb8ff */
[----:B------:R-:W-:Y:S01]  /*21d0*/  BSSY.RECONVERGENT B2, `(.L_x_84) ;  /* 0x0000036000027945 */ /* 0x000fe20003800200 */
[----:B------:R-:W-:Y:S02]  /*21e0*/  IADD3 R17, PT, PT, R17, -0x7f, RZ ;  /* 0xffffff8111117810 */ /* 0x000fe40007ffe0ff */
[----:B------:R-:W-:-:S03]  /*21f0*/  IADD3 R23, PT, PT, -R20, R21, RZ ;  /* 0x0000001514177210 */ /* 0x000fc60007ffe1ff */
[----:B------:R-:W-:Y:S01]  /*2200*/  IMAD R0, R17, -0x800000, R0 ;  /* 0xff80000011007824 */ /* 0x000fe200078e0200 */
[----:B------:R-:W0:Y:S01]  /*2210*/  MUFU.RCP R20, R23 ;  /* 0x0000001700147308 */ /* 0x000e220000001000 */
[----:B------:R-:W-:Y:S01]  /*2220*/  FADD.FTZ R19, -R23, -RZ ;  /* 0x800000ff17137221 */ /* 0x000fe20000010100 */
[----:B------:R-:W-:-:S05]  /*2230*/  IADD3 R17, PT, PT, R17, 0x7f, -R11 ;  /* 0x0000007f11117810 */ /* 0x000fca0007ffe80b */
        /* <DEDUP_REMOVED lines=10> */
[----:B------:R-:W-:-:S04]  /*22e0*/  IADD3 R11, PT, PT, R16, R17, RZ ;  /* 0x00000011100b7210 */ /* 0x000fc80007ffe0ff */
[----:B------:R-:W-:-:S04]  /*22f0*/  IADD3 R16, PT, PT, R11, -0x1, RZ ;  /* 0xffffffff0b107810 */ /* 0x000fc80007ffe0ff */
        /* <DEDUP_REMOVED lines=12> */
[C---:B------:R-:W-:Y:S01]  /*23c0*/  VIADD R19, R11.reuse, 0x20 ;  /* 0x000000200b137836 */ /* 0x040fe20000000000 */
[C---:B------:R-:W-:Y:S02]  /*23d0*/  ISETP.NE.AND P2, PT, R11.reuse, RZ, PT ;  /* 0x000000ff0b00720c */ /* 0x040fe40003f45270 */
[----:B------:R-:W-:Y:S02]  /*23e0*/  LOP3.LUT R16, R16, 0x7fffff, RZ, 0xc0, !PT ;  /* 0x007fffff10107812 */ /* 0x000fe400078ec0ff */
[----:B------:R-:W-:Y:S02]  /*23f0*/  ISETP.NE.AND P1, PT, R11, RZ, PT ;  /* 0x000000ff0b00720c */ /* 0x000fe40003f25270 */
[----:B------:R-:W-:-:S02]  /*2400*/  LOP3.LUT R16, R16, 0x800000, RZ, 0xfc, !PT ;  /* 0x0080000010107812 */ /* 0x000fc400078efcff */
[----:B------:R-:W-:Y:S02]  /*2410*/  IADD3 R11, PT, PT, -R11, RZ, RZ ;  /* 0x000000ff0b0b7210 */ /* 0x000fe40007ffe1ff */
[----:B------:R-:W-:Y:S02]  /*2420*/  SHF.L.U32 R19, R16, R19, RZ ;  /* 0x0000001310137219 */ /* 0x000fe400000006ff */
[----:B------:R-:W-:Y:S02]  /*2430*/  FSETP.NEU.FTZ.AND P0, PT, R17, R22, PT ;  /* 0x000000161100720b */ /* 0x000fe40003f1d000 */
[----:B------:R-:W-:Y:S02]  /*2440*/  SEL R11, R11, RZ, P2 ;  /* 0x000000ff0b0b7207 */ /* 0x000fe40001000000 */
[----:B------:R-:W-:Y:S02]  /*2450*/  ISETP.NE.AND P1, PT, R19, RZ, P1 ;  /* 0x000000ff1300720c */ /* 0x000fe40000f25270 */
[----:B------:R-:W-:-:S02]  /*2460*/  SHF.R.U32.HI R20, RZ, R11, R16 ;  /* 0x0000000bff147219 */ /* 0x000fc40000011610 */
[----:B------:R-:W-:Y:S02]  /*2470*/  PLOP3.LUT P0, PT, P0, P1, PT, 0xf8, 0x8f ;  /* 0x00000000008f781c */ /* 0x000fe40000703f70 */
[----:B------:R-:W-:Y:S02]  /*2480*/  SHF.R.U32.HI R16, RZ, 0x1, R20 ;  /* 0x00000001ff107819 */ /* 0x000fe40000011614 */
[----:B------:R-:W-:-:S04]  /*2490*/  SEL R11, RZ, 0x1, !P0 ;  /* 0x00000001ff0b7807 */ /* 0x000fc80004000000 */
[----:B------:R-:W-:-:S04]  /*24a0*/  LOP3.LUT R11, R11, 0x1, R16, 0xf8, !PT ;  /* 0x000000010b0b7812 */ /* 0x000fc800078ef810 */
[----:B------:R-:W-:-:S04]  /*24b0*/  LOP3.LUT R11, R11, R20, RZ, 0xc0, !PT ;  /* 0x000000140b0b7212 */ /* 0x000fc800078ec0ff */
[----:B------:R-:W-:-:S04]  /*24c0*/  IADD3 R11, PT, PT, R16, R11, RZ ;  /* 0x0000000b100b7210 */ /* 0x000fc80007ffe0ff */
[----:B------:R-:W-:Y:S01]  /*24d0*/  LOP3.LUT R0, R11, R0, RZ, 0xfc, !PT ;  /* 0x000000000b007212 */ /* 0x000fe200078efcff */
[----:B------:R-:W-:Y:S06]  /*24e0*/  BRA `(.L_x_87) ;  /* 0x0000000000107947 */ /* 0x000fec0003800000 */
.L_x_86:
[----:B------:R-:W-:-:S04]  /*24f0*/  LOP3.LUT R0, R0, 0x80000000, RZ, 0xc0, !PT ;  /* 0x8000000000007812 */ /* 0x000fc800078ec0ff */
[----:B------:R-:W-:Y:S01]  /*2500*/  LOP3.LUT R0, R0, 0x7f800000, RZ, 0xfc, !PT ;  /* 0x7f80000000007812 */ /* 0x000fe200078efcff */
[----:B------:R-:W-:Y:S06]  /*2510*/  BRA `(.L_x_87) ;  /* 0x0000000000047947 */ /* 0x000fec0003800000 */
.L_x_85:
[----:B------:R-:W-:-:S07]  /*2520*/  IMAD R0, R17, 0x800000, R0 ;  /* 0x0080000011007824 */ /* 0x000fce00078e0200 */
.L_x_87:
[----:B------:R-:W-:Y:S05]  /*2530*/  BSYNC.RECONVERGENT B2 ;  /* 0x0000000000027941 */ /* 0x000fea0003800200 */
.L_x_84:
[----:B------:R-:W-:Y:S05]  /*2540*/  BRA `(.L_x_88) ;  /* 0x0000000000207947 */ /* 0x000fea0003800000 */
.L_x_83:
[----:B------:R-:W-:-:S04]  /*2550*/  LOP3.LUT R0, R21, 0x80000000, R0, 0x48, !PT ;  /* 0x8000000015007812 */ /* 0x000fc800078e4800 */
[----:B------:R-:W-:Y:S01]  /*2560*/  LOP3.LUT R0, R0, 0x7f800000, RZ, 0xfc, !PT ;  /* 0x7f80000000007812 */ /* 0x000fe200078efcff */
[----:B------:R-:W-:Y:S06]  /*2570*/  BRA `(.L_x_88) ;  /* 0x0000000000147947 */ /* 0x000fec0003800000 */
.L_x_82:
[----:B------:R-:W-:Y:S01]  /*2580*/  LOP3.LUT R0, R21, 0x80000000, R0, 0x48, !PT ;  /* 0x8000000015007812 */ /* 0x000fe200078e4800 */
[----:B------:R-:W-:Y:S06]  /*2590*/  BRA `(.L_x_88) ;  /* 0x00000000000c7947 */ /* 0x000fec0003800000 */
.L_x_81:
[----:B------:R-:W0:Y:S01]  /*25a0*/  MUFU.RSQ R0, -QNAN ;  /* 0xffc0000000007908 */ /* 0x000e220000001400 */
[----:B------:R-:W-:Y:S05]  /*25b0*/  BRA `(.L_x_88) ;  /* 0x0000000000047947 */ /* 0x000fea0003800000 */
.L_x_80:
[----:B------:R-:W-:-:S07]  /*25c0*/  FADD.FTZ R0, R0, R5 ;  /* 0x0000000500007221 */ /* 0x000fce0000010000 */
.L_x_88:
[----:B------:R-:W-:Y:S05]  /*25d0*/  BSYNC.RECONVERGENT B1 ;  /* 0x0000000000017941 */ /* 0x000fea0003800200 */
.L_x_78:
[----:B------:R-:W-:Y:S01]  /*25e0*/  HFMA2 R17, -RZ, RZ, 0, 0 ;  /* 0x00000000ff117431 */ /* 0x000fe200000001ff */
[----:B------:R-:W-:-:S04]  /*25f0*/  MOV R16, R2 ;  /* 0x0000000200107202 */ /* 0x000fc80000000f00 */
[----:B0-----:R-:W-:Y:S05]  /*2600*/  RET.REL.NODEC R16 `(gather_kernel) ;  /* 0xffffffd8107c7950 */ /* 0x001fea0003c3ffff */
.L_x_89:
        /* <DEDUP_REMOVED lines=15> */
.L_x_150:


//--------------------- .text.gather_kernel_partial --------------------------
	.section	.text.gather_kernel_partial,"ax",@progbits
	.align	128
        .global         gather_kernel_partial
        .type           gather_kernel_partial,@function
        .size           gather_kernel_partial,(.L_x_152 - gather_kernel_partial)
        .other          gather_kernel_partial,@"STO_CUDA_ENTRY STV_DEFAULT"
gather_kernel_partial:
.text.gather_kernel_partial:
        /* <DEDUP_REMOVED lines=15> */
[----:B----4-:R-:W-:Y:S01]  /*00f0*/  ISETP.GE.OR P0, PT, R9, UR7, P0 ;  /* 0x0000000709007c0c */ /* 0x010fe20008706670 */
[----:B---3--:R-:W-:-:S05]  /*0100*/  IMAD R6, R6, UR6, R3 ;  /* 0x0000000606067c24 */ /* 0x008fca000f8e0203 */
[----:B------:R-:W-:-:S13]  /*0110*/  ISETP.GE.OR P0, PT, R6, UR9, P0 ;  /* 0x0000000906007c0c */ /* 0x000fda0008706670 */
[----:B------:R-:W-:Y:S05]  /*0120*/  @P0 EXIT ;  /* 0x000000000000094d */ /* 0x000fea0003800000 */
[----:B------:R-:W0:Y:S01]  /*0130*/  LDCU UR4, c[0x0][0x39c] ;  /* 0x00007380ff0477ac */ /* 0x000e220008000800 */
[----:B------:R-:W-:Y:S01]  /*0140*/  HFMA2 R2, -RZ, RZ, 0, 5.9604644775390625e-08 ;  /* 0x00000001ff027431 */ /* 0x000fe200000001ff */
[----:B------:R-:W-:Y:S01]  /*0150*/  UMOV UR5, 0x400921fb ;  /* 0x400921fb00057882 */ /* 0x000fe20000000000 */
        /* <DEDUP_REMOVED lines=12> */
[----:B------:R-:W-:Y:S01]  /*0220*/  FSETP.GT.AND P0, PT, |R0|, 1.469367938527859385e-39, PT ;  /* 0x001000000000780b */ /* 0x000fe20003f04200 */
[----:B------:R-:W-:-:S04]  /*0230*/  IMAD R0, R6, UR8, R23 ;  /* 0x0000000806007c24 */ /* 0x000fc8000f8e0217 */
[----:B------:R-:W-:-:S08]  /*0240*/  IMAD R7, R0, UR7, R9 ;  /* 0x0000000700077c24 */ /* 0x000fd0000f8e0209 */
[----:B------:R-:W-:Y:S05]  /*0250*/  @P0 BRA `(.L_x_90) ;  /* 0x0000000000200947 */ /* 0x000fea0003800000 */
[----:B------:R-:W-:Y:S01]  /*0260*/  IMAD.MOV.U32 R8, RZ, RZ, 0x54442d18 ;  /* 0x54442d18ff087424 */ /* 0x000fe200078e00ff */
[----:B------:R-:W-:Y:S01]  /*0270*/  MOV R15, 0x400921fb ;  /* 0x400921fb000f7802 */ /* 0x000fe20000000f00 */
[----:B------:R-:W-:Y:S01]  /*0280*/  IMAD.MOV.U32 R10, RZ, RZ, R4 ;  /* 0x000000ffff0a7224 */ /* 0x000fe200078e0004 */
[----:B------:R-:W-:Y:S02]  /*0290*/  MOV R11, R5 ;  /* 0x00000005000b7202 */ /* 0x000fe40000000f00 */
[----:B------:R-:W-:-:S07]  /*02a0*/  MOV R0, 0x2c0 ;  /* 0x000002c000007802 */ /* 0x000fce0000000f00 */
[----:B------:R-:W-:Y:S05]  /*02b0*/  CALL.REL.NOINC `($__internal_5_$__cuda_sm20_div_rn_f64_full) ;  /* 0x0000001800e87944 */ /* 0x000fea0003c00000 */
[----:B------:R-:W-:Y:S01]  /*02c0*/  IMAD.MOV.U32 R2, RZ, RZ, R10 ;  /* 0x000000ffff027224 */ /* 0x000fe200078e000a */
[----:B------:R-:W-:-:S07]  /*02d0*/  MOV R3, R11 ;  /* 0x0000000b00037202 */ /* 0x000fce0000000f00 */
.L_x_90:
[----:B------:R-:W0:Y:S01]  /*02e0*/  MUFU.RCP64H R11, R5 ;  /* 0x00000005000b7308 */ /* 0x000e220000001800 */
[----:B------:R-:W-:Y:S01]  /*02f0*/  IMAD.MOV.U32 R10, RZ, RZ, 0x1 ;  /* 0x00000001ff0a7424 */ /* 0x000fe200078e00ff */
        /* <DEDUP_REMOVED lines=16> */
[----:B------:R-:W-:Y:S01]  /*0400*/  MOV R10, R4 ;  /* 0x00000004000a7202 */ /* 0x000fe20000000f00 */
[----:B------:R-:W-:Y:S01]  /*0410*/  IMAD.MOV.U32 R11, RZ, RZ, R5 ;  /* 0x000000ffff0b7224 */ /* 0x000fe200078e0005 */
[----:B------:R-:W-:Y:S01]  /*0420*/  MOV R8, 0xc9be45de ;  /* 0xc9be45de00087802 */ /* 0x000fe20000000f00 */
[----:B------:R-:W-:Y:S01]  /*0430*/  IMAD.MOV.U32 R15, RZ, RZ, -0x3fdc42c4 ;  /* 0xc023bd3cff0f7424 */ /* 0x000fe200078e00ff */
[----:B------:R-:W-:-:S07]  /*0440*/  MOV R0, 0x460 ;  /* 0x0000046000007802 */ /* 0x000fce0000000f00 */
[----:B------:R-:W-:Y:S05]  /*0450*/  CALL.REL.NOINC `($__internal_5_$__cuda_sm20_div_rn_f64_full) ;  /* 0x0000001800807944 */ /* 0x000fea0003c00000 */
.L_x_91:
[----:B------:R-:W0:Y:S01]  /*0460*/  LDC.64 R2, c[0x0][0x390] ;  /* 0x0000e400ff027b82 */ /* 0x000e220000000a00 */
[----:B------:R-:W1:Y:S01]  /*0470*/  LDCU UR4, c[0x0][0x3a4] ;  /* 0x00007480ff0477ac */ /* 0x000e620008000800 */
[----:B0-----:R-:W-:-:S06]  /*0480*/  IMAD.WIDE.U32 R2, R23, 0x4, R2 ;  /* 0x0000000417027825 */ /* 0x001fcc00078e0002 */
[----:B------:R-:W2:Y:S01]  /*0490*/  LDG.E R2, desc[UR14][R2.64] ;  /* 0x0000000e02027981 */ /* 0x000ea2000c1e1900 */
[----:B-1----:R-:W-:Y:S01]  /*04a0*/  I2FP.F32.S32 R8, UR4 ;  /* 0x0000000400087c45 */ /* 0x002fe20008201400 */
[----:B------:R-:W-:Y:S01]  /*04b0*/  ULEA.HI UR4, UR4, UR4, URZ, 0x1 ;  /* 0x0000000404047291 */ /* 0x000fe2000f8f08ff */
[----:B------:R-:W0:Y:S01]  /*04c0*/  F2F.F32.F64 R10, R10 ;  /* 0x0000000a000a7310 */ /* 0x000e220000301000 */
[----:B------:R-:W-:Y:S02]  /*04d0*/  BSSY.RECONVERGENT B2, `(.L_x_92) ;  /* 0x0000014000027945 */ /* 0x000fe40003800200 */
[----:B------:R-:W-:-:S05]  /*04e0*/  USHF.R.S32.HI UR4, URZ, 0x1, UR4 ;  /* 0x00000001ff047899 */ /* 0x000fca0008011404 */
[----:B------:R-:W1:Y:S01]  /*04f0*/  MUFU.RCP R13, R8 ;  /* 0x00000008000d7308 */ /* 0x000e620000001000 */
[----:B------:R-:W-:-:S04]  /*0500*/  IADD3 R0, PT, PT, R9, -UR4, RZ ;  /* 0x8000000409007c10 */ /* 0x000fc8000fffe0ff */
[----:B------:R-:W-:Y:S02]  /*0510*/  I2FP.F32.S32 R0, R0 ;  /* 0x0000000000007245 */ /* 0x000fe40000201400 */
[----:B0-----:R-:W-:Y:S02]  /*0520*/  R2UR UR17, R10 ;  /* 0x000000000a1172ca */ /* 0x001fe400000e0000 */
[----:B------:R-:W0:Y:S01]  /*0530*/  FCHK P0, R0, R8 ;  /* 0x0000000800007302 */ /* 0x000e220000000000 */
[----:B--2---:R-:W-:Y:S01]  /*0540*/  FMUL.RZ R12, R2, 0.15915493667125701904 ;  /* 0x3e22f983020c7820 */ /* 0x004fe2000040c000 */
[----:B-1----:R-:W-:-:S06]  /*0550*/  FFMA R2, -R8, R13, 1 ;  /* 0x3f80000008027423 */ /* 0x002fcc000000010d */
[----:B------:R1:W2:Y:S01]  /*0560*/  MUFU.SIN R4, R12 ;  /* 0x0000000c00047308 */ /* 0x0002a20000000400 */
[----:B------:R-:W-:-:S04]  /*0570*/  FFMA R13, R13, R2, R13 ;  /* 0x000000020d0d7223 */ /* 0x000fc8000000000d */
[----:B------:R-:W-:-:S03]  /*0580*/  FFMA R2, R0, R13, RZ ;  /* 0x0000000d00027223 */ /* 0x000fc600000000ff */
[----:B------:R1:W3:Y:S01]  /*0590*/  MUFU.COS R5, R12 ;  /* 0x0000000c00057308 */ /* 0x0002e20000000000 */
[----:B------:R-:W-:-:S04]  /*05a0*/  FFMA R3, -R8, R2, R0 ;  /* 0x0000000208037223 */ /* 0x000fc80000000100 */
[----:B------:R-:W-:Y:S01]  /*05b0*/  FFMA R2, R13, R3, R2 ;  /* 0x000000030d027223 */ /* 0x000fe20000000002 */
[----:B0-----:R-:W-:Y:S06]  /*05c0*/  @!P0 BRA `(.L_x_93) ;  /* 0x0000000000108947 */ /* 0x001fec0003800000 */
[----:B------:R-:W-:Y:S01]  /*05d0*/  IMAD.MOV.U32 R3, RZ, RZ, R8 ;  /* 0x000000ffff037224 */ /* 0x000fe200078e0008 */
[----:B------:R-:W-:-:S07]  /*05e0*/  MOV R2, 0x600 ;  /* 0x0000060000027802 */ /* 0x000fce0000000f00 */
[----:B-123--:R-:W-:Y:S05]  /*05f0*/  CALL.REL.NOINC `($__internal_6_$__cuda_sm3x_div_rn_noftz_f32_slowpath) ;  /* 0x0000001c00947944 */ /* 0x00efea0003c00000 */
[----:B------:R-:W-:-:S07]  /*0600*/  MOV R2, R0 ;  /* 0x0000000000027202 */ /* 0x000fce0000000f00 */
.L_x_93:
[----:B------:R-:W-:Y:S05]  /*0610*/  BSYNC.RECONVERGENT B2 ;  /* 0x0000000000027941 */ /* 0x000fea0003800200 */
.L_x_92:
[----:B------:R-:W0:Y:S01]  /*0620*/  MUFU.RCP R3, R8 ;  /* 0x0000000800037308 */ /* 0x000e220000001000 */
[----:B------:R-:W-:Y:S01]  /*0630*/  IADD3 R9, PT, PT, -R9, UR4, RZ ;  /* 0x0000000409097c10 */ /* 0x000fe2000fffe1ff */
[----:B------:R-:W-:Y:S01]  /*0640*/  BSSY.RECONVERGENT B2, `(.L_x_94) ;  /* 0x000000f000027945 */ /* 0x000fe20003800200 */
[----:B---3--:R-:W-:Y:S02]  /*0650*/  FMUL R5, R5, R2 ;  /* 0x0000000205057220 */ /* 0x008fe40000400000 */
[----:B------:R-:W-:-:S04]  /*0660*/  I2FP.F32.S32 R9, R9 ;  /* 0x0000000900097245 */ /* 0x000fc80000201400 */
[----:B------:R-:W3:Y:S01]  /*0670*/  FCHK P0, R9, R8 ;  /* 0x0000000809007302 */ /* 0x000ee20000000000 */
[----:B0-----:R-:W-:-:S04]  /*0680*/  FFMA R0, -R8, R3, 1 ;  /* 0x3f80000008007423 */ /* 0x001fc80000000103 */
[----:B------:R-:W-:-:S04]  /*0690*/  FFMA R0, R3, R0, R3 ;  /* 0x0000000003007223 */ /* 0x000fc80000000003 */
[----:B------:R-:W-:-:S04]  /*06a0*/  FFMA R3, R0, R9, RZ ;  /* 0x0000000900037223 */ /* 0x000fc800000000ff */
[----:B------:R-:W-:-:S04]  /*06b0*/  FFMA R10, -R8, R3, R9 ;  /* 0x00000003080a7223 */ /* 0x000fc80000000109 */
[----:B------:R-:W-:Y:S01]  /*06c0*/  FFMA R3, R0, R10, R3 ;  /* 0x0000000a00037223 */ /* 0x000fe20000000003 */
[----:B---3--:R-:W-:Y:S06]  /*06d0*/  @!P0 BRA `(.L_x_95) ;  /* 0x0000000000148947 */ /* 0x008fec0003800000 */
[----:B------:R-:W-:Y:S01]  /*06e0*/  IMAD.MOV.U32 R0, RZ, RZ, R9 ;  /* 0x000000ffff007224 */ /* 0x000fe200078e0009 */
[----:B------:R-:W-:Y:S02]  /*06f0*/  MOV R3, R8 ;  /* 0x0000000800037202 */ /* 0x000fe40000000f00 */
[----:B------:R-:W-:-:S07]  /*0700*/  MOV R2, 0x720 ;  /* 0x0000072000027802 */ /* 0x000fce0000000f00 */
[----:B-12---:R-:W-:Y:S05]  /*0710*/  CALL.REL.NOINC `($__internal_6_$__cuda_sm3x_div_rn_noftz_f32_slowpath) ;  /* 0x0000001c004c7944 */ /* 0x006fea0003c00000 */
[----:B------:R-:W-:-:S07]  /*0720*/  IMAD.MOV.U32 R3, RZ, RZ, R0 ;  /* 0x000000ffff037224 */ /* 0x000fce00078e0000 */
.L_x_95:
[----:B------:R-:W-:Y:S05]  /*0730*/  BSYNC.RECONVERGENT B2 ;  /* 0x0000000000027941 */ /* 0x000fea0003800200 */
.L_x_94:
[----:B------:R-:W0:Y:S01]  /*0740*/  LDCU UR12, c[0x0][0x398] ;  /* 0x00007300ff0c77ac */ /* 0x000e220008000800 */
[----:B------:R-:W3:Y:S01]  /*0750*/  LDC.64 R14, c[0x0][0x380] ;  /* 0x0000e000ff0e7b82 */ /* 0x000ee20000000a00 */
[----:B0-----:R-:W-:Y:S01]  /*0760*/  ISETP.LE.AND P0, PT, RZ, UR12, PT ;  /* 0x0000000cff007c0c */ /* 0x001fe2000bf03270 */
[----:B---3--:R-:W-:-:S12]  /*0770*/  IMAD.WIDE R14, R7, 0x8, R14 ;  /* 0x00000008070e7825 */ /* 0x008fd800078e020e */
[----:B------:R-:W-:Y:S05]  /*0780*/  @!P0 EXIT ;  /* 0x000000000000894d */ /* 0x000fea0003800000 */
[----:B------:R-:W5:Y:S01]  /*0790*/  LDG.E.64 R14, desc[UR14][R14.64] ;  /* 0x0000000e0e0e7981 */ /* 0x000f62000c1e1b00 */
[----:B------:R-:W0:Y:S01]  /*07a0*/  LDCU UR5, c[0x0][0x3a4] ;  /* 0x00007480ff0577ac */ /* 0x000e220008000800 */
[----:B--2---:R-:W-:Y:S01]  /*07b0*/  FMUL R4, R4, R3 ;  /* 0x0000000304047220 */ /* 0x004fe20000400000 */
[----:B-1----:R-:W1:Y:S01]  /*07c0*/  LDC.64 R12, c[0x0][0x388] ;  /* 0x0000e200ff0c7b82 */ /* 0x002e620000000a00 */
[----:B------:R-:W-:Y:S01]  /*07d0*/  I2FP.F32.U32 R7, UR12 ;  /* 0x0000000c00077c45 */ /* 0x000fe20008201000 */
[----:B------:R-:W2:Y:S02]  /*07e0*/  LDCU UR7, c[0x0][0x3a0] ;  /* 0x00007400ff0777ac */ /* 0x000ea40008000800 */
[----:B------:R-:W-:Y:S01]  /*07f0*/  FSETP.GE.AND P0, PT, R4, 0.5, PT ;  /* 0x3f0000000400780b */ /* 0x000fe20003f06000 */
[----:B------:R-:W-:-:S03]  /*0800*/  USHF.L.U32 UR9, UR12, 0x1, URZ ;  /* 0x000000010c097899 */ /* 0x000fc600080006ff */
[----:B------:R-:W-:Y:S02]  /*0810*/  FSEL R4, R4, 0.49998998641967773438, !P0 ;  /* 0x3efffeb004047808 */ /* 0x000fe40004000000 */
[----:B------:R-:W-:Y:S01]  /*0820*/  FSETP.GE.AND P0, PT, R5, 0.5, PT ;  /* 0x3f0000000500780b */ /* 0x000fe20003f06000 */
[----:B------:R-:W-:-:S03]  /*0830*/  UISETP.LT.AND UP0, UPT, URZ, UR9, UPT ;  /* 0x00000009ff00728c */ /* 0x000fc6000bf01270 */
[----:B------:R-:W-:Y:S01]  /*0840*/  FSEL R5, R5, 0.49998998641967773438, !P0 ;  /* 0x3efffeb005057808 */ /* 0x000fe20004000000 */
[----:B------:R-:W-:Y:S02]  /*0850*/  USEL UR11, URZ, UR9, !UP0 ;  /* 0x00000009ff0b7287 */ /* 0x000fe4000c000000 */
[----:B0-----:R-:W-:Y:S02]  /*0860*/  USHF.L.U32 UR4, UR5, 0x1, URZ ;  /* 0x0000000105047899 */ /* 0x001fe400080006ff */
[----:B------:R-:W-:Y:S02]  /*0870*/  UIADD3 UR5, UPT, UPT, UR5, UR12, URZ ;  /* 0x0000000c05057290 */ /* 0x000fe4000fffe0ff */
[----:B------:R-:W-:Y:S02]  /*0880*/  UIADD3 UR6, UPT, UPT, UR4, UR9, URZ ;  /* 0x0000000904067290 */ /* 0x000fe4000fffe0ff */
[----:B------:R-:W-:Y:S01]  /*0890*/  I2FP.F32.S32 R0, UR4 ;  /* 0x0000000400007c45 */ /* 0x000fe20008201400 */
[----:B------:R-:W-:Y:S01]  /*08a0*/  UIADD3 UR4, UPT, UPT, UR11, 0x1, URZ ;  /* 0x000000010b047890 */ /* 0x000fe2000fffe0ff */
[----:B------:R-:W-:Y:S01]  /*08b0*/  MOV R3, UR5 ;  /* 0x0000000500037c02 */ /* 0x000fe20008000f00 */
[----:B--2---:R-:W-:Y:S01]  /*08c0*/  ULEA.HI UR5, UR7, UR7, URZ, 0x1 ;  /* 0x0000000707057291 */ /* 0x004fe2000f8f08ff */
[----:B------:R-:W-:Y:S01]  /*08d0*/  R2UR UR10, R0 ;  /* 0x00000000000a72ca */ /* 0x000fe200000e0000 */
[----:B------:R-:W-:-:S02]  /*08e0*/  ULOP3.LUT UR12, UR4, 0x3, URZ, 0xc0, !UPT ;  /* 0x00000003040c7892 */ /* 0x000fc4000f8ec0ff */
[--C-:B------:R-:W-:Y:S01]  /*08f0*/  IMAD R6, R6, UR6, R3.reuse ;  /* 0x0000000606067c24 */ /* 0x100fe2000f8e0203 */
[----:B------:R-:W-:Y:S02]  /*0900*/  ULOP3.LUT UR7, UR4, 0x7ffffffc, URZ, 0xc0, !UPT ;  /* 0x7ffffffc04077892 */ /* 0x000fe4000f8ec0ff */
[----:B------:R-:W-:Y:S01]  /*0910*/  USHF.R.S32.HI UR8, URZ, 0x1, UR5 ;  /* 0x00000001ff087899 */ /* 0x000fe20008011405 */
[----:B------:R-:W-:Y:S01]  /*0920*/  IMAD R3, R6, UR6, R3 ;  /* 0x0000000606037c24 */ /* 0x000fe2000f8e0203 */
[----:B------:R-:W-:-:S03]  /*0930*/  UMOV UR4, URZ ;  /* 0x000000ff00047c82 */ /* 0x000fc60008000000 */
[----:B-1----:R-:W-:-:S04]  /*0940*/  IMAD.WIDE R12, R3, 0x8, R12 ;  /* 0x00000008030c7825 */ /* 0x002fc800078e020c */
[----:B------:R-:W-:Y:S01]  /*0950*/  FMUL R0, R4, UR10 ;  /* 0x0000000a04007c20 */ /* 0x000fe20008400000 */
[----:B------:R-:W-:-:S05]  /*0960*/  FMUL R2, R5, UR10 ;  /* 0x0000000a05027c20 */ /* 0x000fca0008400000 */
[----:B------:R-:W0:Y:S08]  /*0970*/  FRND.FLOOR R0, R0 ;  /* 0x0000000000007307 */ /* 0x000e300000205000 */
[----:B------:R-:W1:Y:S01]  /*0980*/  FRND.FLOOR R2, R2 ;  /* 0x0000000200027307 */ /* 0x000e620000205000 */
[----:B0-----:R-:W-:Y:S01]  /*0990*/  FADD R6, R0, -R7 ;  /* 0x8000000700067221 */ /* 0x001fe20000000000 */
[----:B-1----:R-:W-:-:S07]  /*09a0*/  FADD R7, -R7, R2 ;  /* 0x0000000207077221 */ /* 0x002fce0000000100 */
.L_x_128:
[----:B0-----:R-:W-:Y:S01]  /*09b0*/  I2FP.F32.U32 R3, UR4 ;  /* 0x0000000400037c45 */ /* 0x001fe20008201000 */
[----:B------:R-:W0:Y:S01]  /*09c0*/  MUFU.RCP R2, UR10 ;  /* 0x0000000a00027d08 */ /* 0x000e220008001000 */
[----:B------:R-:W-:Y:S01]  /*09d0*/  IMAD.U32 R9, RZ, RZ, UR10 ;  /* 0x0000000aff097e24 */ /* 0x000fe2000f8e00ff */
[----:B------:R-:W-:Y:S01]  /*09e0*/  UIADD3 UR5, UPT, UPT, -UR8, URZ, URZ ;  /* 0x000000ff08057290 */ /* 0x000fe2000fffe1ff */
[----:B------:R-:W-:Y:S01]  /*09f0*/  BSSY.RECONVERGENT B2, `(.L_x_96) ;  /* 0x0000013000027945 */ /* 0x000fe20003800200 */
[----:B------:R-:W-:Y:S01]  /*0a00*/  FADD R3, R6, R3 ;  /* 0x0000000306037221 */ /* 0x000fe20000000000 */
[----:B------:R-:W-:Y:S02]  /*0a10*/  UISETP.NE.AND UP0, UPT, UR4, UR11, UPT ;  /* 0x0000000b0400728c */ /* 0x000fe4000bf05270 */
[----:B------:R-:W-:Y:S01]  /*0a20*/  UIADD3 UR4, UPT, UPT, UR4, 0x1, URZ ;  /* 0x0000000104047890 */ /* 0x000fe2000fffe0ff */
[----:B------:R-:W1:Y:S01]  /*0a30*/  F2I.TRUNC.NTZ R8, R3 ;  /* 0x0000000300087305 */ /* 0x000e62000020f100 */
[----:B0-----:R-:W-:-:S04]  /*0a40*/  FFMA R9, R2, -R9, 1 ;  /* 0x3f80000002097423 */ /* 0x001fc80000000809 */
[----:B------:R-:W-:Y:S01]  /*0a50*/  FFMA R9, R2, R9, R2 ;  /* 0x0000000902097223 */ /* 0x000fe20000000002 */
[----:B-1----:R-:W-:Y:S02]  /*0a60*/  I2FP.F32.S32 R0, R8 ;  /* 0x0000000800007245 */ /* 0x002fe40000201400 */
[----:B------:R-:W-:Y:S02]  /*0a70*/  ISETP.GE.AND P0, PT, R8, UR8, PT ;  /* 0x0000000808007c0c */ /* 0x000fe4000bf06270 */
[----:B------:R-:W0:Y:S01]  /*0a80*/  FCHK P1, R0, UR10 ;  /* 0x0000000a00007d02 */ /* 0x000e220008020000 */
[----:B------:R-:W-:Y:S01]  /*0a90*/  FFMA R2, R0, R9, RZ ;  /* 0x0000000900027223 */ /* 0x000fe200000000ff */
[----:B------:R-:W-:-:S03]  /*0aa0*/  ISETP.LT.OR P0, PT, R8, UR5, P0 ;  /* 0x0000000508007c0c */ /* 0x000fc60008701670 */
[----:B------:R-:W-:-:S04]  /*0ab0*/  FFMA R3, R2, -UR10, R0 ;  /* 0x8000000a02037c23 */ /* 0x000fc80008000000 */
[----:B------:R-:W-:Y:S01]  /*0ac0*/  FFMA R3, R9, R3, R2 ;  /* 0x0000000309037223 */ /* 0x000fe20000000002 */
[----:B0-----:R-:W-:Y:S06]  /*0ad0*/  @!P1 BRA `(.L_x_97) ;  /* 0x0000000000109947 */ /* 0x001fec0003800000 */
[----:B------:R-:W-:Y:S02]  /*0ae0*/  MOV R3, UR10 ;  /* 0x0000000a00037c02 */ /* 0x000fe40008000f00 */
[----:B------:R-:W-:-:S07]  /*0af0*/  MOV R2, 0xb10 ;  /* 0x00000b1000027802 */ /* 0x000fce0000000f00 */
[----:B-----5:R-:W-:Y:S05]  /*0b00*/  CALL.REL.NOINC `($__internal_6_$__cuda_sm3x_div_rn_noftz_f32_slowpath) ;  /* 0x0000001800507944 */ /* 0x020fea0003c00000 */
[----:B------:R-:W-:-:S07]  /*0b10*/  IMAD.MOV.U32 R3, RZ, RZ, R0 ;  /* 0x000000ffff037224 */ /* 0x000fce00078e0000 */
.L_x_97:
[----:B------:R-:W-:Y:S05]  /*0b20*/  BSYNC.RECONVERGENT B2 ;  /* 0x0000000000027941 */ /* 0x000fea0003800200 */
.L_x_96:
[----:B------:R-:W-:Y:S01]  /*0b30*/  UISETP.GE.AND UP1, UPT, UR9, 0x3, UPT ;  /* 0x000000030900788c */ /* 0x000fe2000bf26270 */
[----:B------:R-:W-:Y:S01]  /*0b40*/  FADD R3, -R4, R3 ;  /* 0x0000000304037221 */ /* 0x000fe20000000100 */
[----:B------:R-:W-:Y:S01]  /*0b50*/  IMAD R8, R8, UR6, RZ ;  /* 0x0000000608087c24 */ /* 0x000fe2000f8e02ff */
[----:B------:R-:W-:Y:S02]  /*0b60*/  UMOV UR5, URZ ;  /* 0x000000ff00057c82 */ /* 0x000fe40008000000 */
[----:B------:R-:W-:-:S04]  /*0b70*/  FMUL R9, R3, R3 ;  /* 0x0000000303097220 */ /* 0x000fc80000400000 */
[----:B------:R-:W-:Y:S05]  /*0b80*/  BRA.U !UP1, `(.L_x_98) ;  /* 0x0000000909b07547 */ /* 0x000fea000b800000 */
[----:B------:R-:W-:-:S05]  /*0b90*/  UMOV UR5, URZ ;  /* 0x000000ff00057c82 */ /* 0x000fca0008000000 */
.L_x_115:
[----:B------:R-:W-:Y:S01]  /*0ba0*/  I2FP.F32.U32 R0, UR5 ;  /* 0x0000000500007c45 */ /* 0x000fe20008201000 */
[----:B------:R-:W-:Y:S01]  /*0bb0*/  UIADD3 UR13, UPT, UPT, -UR8, URZ, URZ ;  /* 0x000000ff080d7290 */ /* 0x000fe2000fffe1ff */
[----:B------:R-:W-:Y:S03]  /*0bc0*/  BSSY.RECONVERGENT B2, `(.L_x_99) ;  /* 0x0000026000027945 */ /* 0x000fe60003800200 */
[----:B------:R-:W-:-:S04]  /*0bd0*/  FADD R0, R7, R0 ;  /* 0x0000000007007221 */ /* 0x000fc80000000000 */
[----:B0-----:R-:W0:Y:S02]  /*0be0*/  F2I.TRUNC.NTZ R17, R0 ;  /* 0x0000000000117305 */ /* 0x001e24000020f100 */
[----:B0-----:R-:W-:-:S04]  /*0bf0*/  ISETP.GE.AND P1, PT, R17, UR8, PT ;  /* 0x0000000811007c0c */ /* 0x001fc8000bf26270 */
[----:B------:R-:W-:-:S04]  /*0c00*/  ISETP.LT.OR P1, PT, R17, UR13, P1 ;  /* 0x0000000d11007c0c */ /* 0x000fc80008f21670 */
[----:B------:R-:W-:-:S13]  /*0c10*/  PLOP3.LUT P1, PT, P1, P0, PT, 0xf8, 0x8f ;  /* 0x00000000008f781c */ /* 0x000fda0000f21f70 */
[----:B------:R-:W-:Y:S05]  /*0c20*/  @!P1 BRA `(.L_x_100) ;  /* 0x00000000007c9947 */ /* 0x000fea0003800000 */
[----:B------:R-:W0:Y:S01]  /*0c30*/  MUFU.RCP R0, UR10 ;  /* 0x0000000a00007d08 */ /* 0x000e220008001000 */
[----:B------:R-:W-:Y:S01]  /*0c40*/  MOV R3, UR10 ;  /* 0x0000000a00037c02 */ /* 0x000fe20008000f00 */
[----:B------:R-:W-:Y:S01]  /*0c50*/  BSSY.RECONVERGENT B3, `(.L_x_101) ;  /* 0x000000d000037945 */ /* 0x000fe20003800200 */
[----:B------:R-:W-:-:S05]  /*0c60*/  I2FP.F32.S32 R10, R17 ;  /* 0x00000011000a7245 */ /* 0x000fca0000201400 */
[----:B------:R-:W1:Y:S01]  /*0c70*/  FCHK P1, R10, UR10 ;  /* 0x0000000a0a007d02 */ /* 0x000e620008020000 */
[----:B0-----:R-:W-:-:S04]  /*0c80*/  FFMA R3, R0, -R3, 1 ;  /* 0x3f80000000037423 */ /* 0x001fc80000000803 */
[----:B------:R-:W-:-:S04]  /*0c90*/  FFMA R0, R0, R3, R0 ;  /* 0x0000000300007223 */ /* 0x000fc80000000000 */
[----:B------:R-:W-:-:S04]  /*0ca0*/  FFMA R3, R0, R10, RZ ;  /* 0x0000000a00037223 */ /* 0x000fc800000000ff */
[----:B------:R-:W-:-:S04]  /*0cb0*/  FFMA R2, R3, -UR10, R10 ;  /* 0x8000000a03027c23 */ /* 0x000fc8000800000a */
[----:B------:R-:W-:Y:S01]  /*0cc0*/  FFMA R0, R0, R2, R3 ;  /* 0x0000000200007223 */ /* 0x000fe20000000003 */
[----:B-1----:R-:W-:Y:S06]  /*0cd0*/  @!P1 BRA `(.L_x_102) ;  /* 0x0000000000109947 */ /* 0x002fec0003800000 */
[----:B------:R-:W-:Y:S01]  /*0ce0*/  IMAD.MOV.U32 R0, RZ, RZ, R10 ;  /* 0x000000ffff007224 */ /* 0x000fe200078e000a */
[----:B------:R-:W-:Y:S02]  /*0cf0*/  MOV R3, UR10 ;  /* 0x0000000a00037c02 */ /* 0x000fe40008000f00 */
[----:B------:R-:W-:-:S07]  /*0d00*/  MOV R2, 0xd20 ;  /* 0x00000d2000027802 */ /* 0x000fce0000000f00 */
[----:B-----5:R-:W-:Y:S05]  /*0d10*/  CALL.REL.NOINC `($__internal_6_$__cuda_sm3x_div_rn_noftz_f32_slowpath) ;  /* 0x0000001400cc7944 */ /* 0x020fea0003c00000 */
.L_x_102:
[----:B------:R-:W-:Y:S05]  /*0d20*/  BSYNC.RECONVERGENT B3 ;  /* 0x0000000000037941 */ /* 0x000fea0003800200 */
.L_x_101:
[----:B------:R-:W-:Y:S01]  /*0d30*/  FADD R0, -R5, R0 ;  /* 0x0000000005007221 */ /* 0x000fe20000000100 */
[----:B------:R-:W-:-:S03]  /*0d40*/  IMAD.IADD R3, R8, 0x1, R17 ;  /* 0x0000000108037824 */ /* 0x000fc600078e0211 */
[----:B------:R-:W-:-:S04]  /*0d50*/  FFMA R0, R0, R0, R9 ;  /* 0x0000000000007223 */ /* 0x000fc80000000009 */
[----:B------:R-:W-:-:S04]  /*0d60*/  FMUL R0, R0, UR17 ;  /* 0x0000001100007c20 */ /* 0x000fc80008400000 */
[----:B------:R-:W-:-:S05]  /*0d70*/  FMUL R0, R0, 1.4426950216293334961 ;  /* 0x3fb8aa3b00007820 */ /* 0x000fca0000400000 */
[----:B------:R-:W-:-:S13]  /*0d80*/  FSETP.GEU.AND P1, PT, R0, -126, PT ;  /* 0xc2fc00000000780b */ /* 0x000fda0003f2e000 */
[----:B------:R-:W-:-:S04]  /*0d90*/  @!P1 FMUL R0, R0, 0.5 ;  /* 0x3f00000000009820 */ /* 0x000fc80000400000 */
[----:B------:R-:W0:Y:S02]  /*0da0*/  MUFU.EX2 R2, R0 ;  /* 0x0000000000027308 */ /* 0x000e240000000800 */
[----:B0-----:R-:W-:-:S04]  /*0db0*/  @!P1 FMUL R2, R2, R2 ;  /* 0x0000000202029220 */ /* 0x001fc80000400000 */
[----:B------:R-:W-:Y:S01]  /*0dc0*/  FMUL R10, R2, UR16 ;  /* 0x00000010020a7c20 */ /* 0x000fe20008400000 */
[----:B------:R-:W-:-:S04]  /*0dd0*/  IMAD.WIDE R2, R3, 0x8, R12 ;  /* 0x0000000803027825 */ /* 0x000fc800078e020c */
[-C--:B-----5:R-:W-:Y:S01]  /*0de0*/  FMUL R11, R14, R10.reuse ;  /* 0x0000000a0e0b7220 */ /* 0x0a0fe20000400000 */
[----:B------:R-:W-:-:S04]  /*0df0*/  FMUL R17, R15, R10 ;  /* 0x0000000a0f117220 */ /* 0x000fc80000400000 */
[----:B------:R0:W-:Y:S04]  /*0e00*/  REDG.E.ADD.F32.FTZ.RN.STRONG.GPU desc[UR14][R2.64], R11 ;  /* 0x0000000b020079a6 */ /* 0x0001e8000c12f30e */
[----:B------:R0:W-:Y:S02]  /*0e10*/  REDG.E.ADD.F32.FTZ.RN.STRONG.GPU desc[UR14][R2.64+0x4], R17 ;  /* 0x00000411020079a6 */ /* 0x0001e4000c12f30e */
.L_x_100:
[----:B------:R-:W-:Y:S05]  /*0e20*/  BSYNC.RECONVERGENT B2 ;  /* 0x0000000000027941 */ /* 0x000fea0003800200 */
.L_x_99:
[----:B------:R-:W-:Y:S01]  /*0e30*/  UIADD3 UR13, UPT, UPT, UR5, 0x1, URZ ;  /* 0x00000001050d7890 */ /* 0x000fe2000fffe0ff */
[----:B------:R-:W-:Y:S05]  /*0e40*/  BSSY.RECONVERGENT B2, `(.L_x_103) ;  /* 0x0000028000027945 */ /* 0x000fea0003800200 */
[----:B------:R-:W-:Y:S01]  /*0e50*/  I2FP.F32.U32 R0, UR13 ;  /* 0x0000000d00007c45 */ /* 0x000fe20008201000 */
[----:B------:R-:W-:-:S04]  /*0e60*/  UIADD3 UR13, UPT, UPT, -UR8, URZ, URZ ;  /* 0x000000ff080d7290 */ /* 0x000fc8000fffe1ff */
        /* <DEDUP_REMOVED lines=21> */
.L_x_106:
[----:B------:R-:W-:Y:S05]  /*0fc0*/  BSYNC.RECONVERGENT B3 ;  /* 0x0000000000037941 */ /* 0x000fea0003800200 */
.L_x_105:
        /* <DEDUP_REMOVED lines=15> */
.L_x_104:
[----:B------:R-:W-:Y:S05]  /*10c0*/  BSYNC.RECONVERGENT B2 ;  /* 0x0000000000027941 */ /* 0x000fea0003800200 */
.L_x_103:
        /* <DEDUP_REMOVED lines=25> */
.L_x_110:
[----:B------:R-:W-:Y:S05]  /*1260*/  BSYNC.RECONVERGENT B3 ;  /* 0x0000000000037941 */ /* 0x000fea0003800200 */
.L_x_109:
        /* <DEDUP_REMOVED lines=15> */
.L_x_108:
[----:B------:R-:W-:Y:S05]  /*1360*/  BSYNC.RECONVERGENT B2 ;  /* 0x0000000000027941 */ /* 0x000fea0003800200 */
.L_x_107:
        /* <DEDUP_REMOVED lines=25> */
.L_x_114:
[----:B------:R-:W-:Y:S05]  /*1500*/  BSYNC.RECONVERGENT B3 ;  /* 0x0000000000037941 */ /* 0x000fea0003800200 */
.L_x_113:
        /* <DEDUP_REMOVED lines=15> */
.L_x_112:
[----:B------:R-:W-:Y:S05]  /*1600*/  BSYNC.RECONVERGENT B2 ;  /* 0x0000000000027941 */ /* 0x000fea0003800200 */
.L_x_111:
[----:B------:R-:W-:-:S04]  /*1610*/  UIADD3 UR5, UPT, UPT, UR5, 0x4, URZ ;  /* 0x0000000405057890 */ /* 0x000fc8000fffe0ff */
[----:B------:R-:W-:-:S09]  /*1620*/  UISETP.NE.AND UP1, UPT, UR5, UR7, UPT ;  /* 0x000000070500728c */ /* 0x000fd2000bf25270 */
[----:B------:R-:W-:Y:S05]  /*1630*/  BRA.U UP1, `(.L_x_115) ;  /* 0xfffffff501587547 */ /* 0x000fea000b83ffff */
[----:B------:R-:W-:-:S05]  /*1640*/  UMOV UR5, UR7 ;  /* 0x0000000700057c82 */ /* 0x000fca0008000000 */
.L_x_98:
        /* <DEDUP_REMOVED lines=24> */
.L_x_119:
[----:B------:R-:W-:Y:S05]  /*17d0*/  BSYNC.RECONVERGENT B3 ;  /* 0x0000000000037941 */ /* 0x000fea0003800200 */
.L_x_118:
        /* <DEDUP_REMOVED lines=15> */
.L_x_117:
[----:B------:R-:W-:Y:S05]  /*18d0*/  BSYNC.RECONVERGENT B2 ;  /* 0x0000000000027941 */ /* 0x000fea0003800200 */
.L_x_116:
[----:B------:R-:W-:-:S09]  /*18e0*/  UISETP.NE.AND UP1, UPT, UR12, 0x1, UPT ;  /* 0x000000010c00788c */ /* 0x000fd2000bf25270 */
[----:B------:R-:W-:Y:S05]  /*18f0*/  BRA.U !UP1, `(.L_x_120) ;  /* 0x0000000509507547 */ /* 0x000fea000b800000 */
        /* <DEDUP_REMOVED lines=25> */
.L_x_124:
[----:B------:R-:W-:Y:S05]  /*1a90*/  BSYNC.RECONVERGENT B3 ;  /* 0x0000000000037941 */ /* 0x000fea0003800200 */
.L_x_123:
        /* <DEDUP_REMOVED lines=15> */
.L_x_122:
[----:B------:R-:W-:Y:S05]  /*1b90*/  BSYNC.RECONVERGENT B2 ;  /* 0x0000000000027941 */ /* 0x000fea0003800200 */
.L_x_121:
        /* <DEDUP_REMOVED lines=25> */
.L_x_127:
[----:B------:R-:W-:Y:S05]  /*1d30*/  BSYNC.RECONVERGENT B3 ;  /* 0x0000000000037941 */ /* 0x000fea0003800200 */
.L_x_126:
        /* <DEDUP_REMOVED lines=15> */
.L_x_125:
[----:B------:R-:W-:Y:S05]  /*1e30*/  BSYNC.RECONVERGENT B2 ;  /* 0x0000000000027941 */ /* 0x000fea0003800200 */
.L_x_120:
[----:B------:R-:W-:Y:S05]  /*1e40*/  BRA.U UP0, `(.L_x_128) ;  /* 0xffffffe900d87547 */ /* 0x000fea000b83ffff */
[----:B------:R-:W-:Y:S05]  /*1e50*/  EXIT ;  /* 0x000000000000794d */ /* 0x000fea0003800000 */
        .weak           $__internal_5_$__cuda_sm20_div_rn_f64_full
        .type           $__internal_5_$__cuda_sm20_div_rn_f64_full,@function
        .size           $__internal_5_$__cuda_sm20_div_rn_f64_full,($__internal_6_$__cuda_sm3x_div_rn_noftz_f32_slowpath - $__internal_5_$__cuda_sm20_div_rn_f64_full)
$__internal_5_$__cuda_sm20_div_rn_f64_full:
[C---:B------:R-:W-:Y:S01]  /*1e60*/  FSETP.GEU.AND P0, PT, |R11|.reuse, 1.469367938527859385e-39, PT ;  /* 0x001000000b00780b */ /* 0x040fe20003f0e200 */
[----:B------:R-:W-:Y:S01]  /*1e70*/  IMAD.MOV.U32 R16, RZ, RZ, 0x1 ;  /* 0x00000001ff107424 */ /* 0x000fe200078e00ff */
[C---:B------:R-:W-:Y:S01]  /*1e80*/  LOP3.LUT R12, R11.reuse, 0x800fffff, RZ, 0xc0, !PT ;  /* 0x800fffff0b0c7812 */ /* 0x040fe200078ec0ff */
[----:B------:R-:W-:Y:S01]  /*1e90*/  HFMA2 R22, -RZ, RZ, 0.0045166015625, 0 ;  /* 0x1ca00000ff167431 */ /* 0x000fe200000001ff */
        /* <DEDUP_REMOVED lines=8> */
[----:B------:R-:W-:Y:S01]  /*1f20*/  IMAD.MOV.U32 R3, RZ, RZ, R15 ;  /* 0x000000ffff037224 */ /* 0x000fe200078e000f */
[----:B------:R-:W-:-:S04]  /*1f30*/  MOV R2, R8 ;  /* 0x0000000800027202 */ /* 0x000fc80000000f00 */
[----:B------:R-:W-:Y:S02]  /*1f40*/  LOP3.LUT R8, R3, 0x7ff00000, RZ, 0xc0, !PT ;  /* 0x7ff0000003087812 */ /* 0x000fe400078ec0ff */
[----:B------:R-:W-:Y:S01]  /*1f50*/  DFMA R18, R16, -R12, 1 ;  /* 0x3ff000001012742b */ /* 0x000fe2000000080c */
[----:B------:R-:W-:Y:S02]  /*1f60*/  MOV R14, R2 ;  /* 0x00000002000e7202 */ /* 0x000fe40000000f00 */
[----:B------:R-:W-:Y:S01]  /*1f70*/  ISETP.GE.U32.AND P1, PT, R8, R21, PT ;  /* 0x000000150800720c */ /* 0x000fe20003f26070 */
[----:B------:R-:W-:-:S03]  /*1f80*/  IMAD.MOV.U32 R24, RZ, RZ, R8 ;  /* 0x000000ffff187224 */ /* 0x000fc600078e0008 */
        /* <DEDUP_REMOVED lines=13> */
.L_x_129:
[----:B------:R-:W-:Y:S01]  /*2060*/  VIADD R26, R24, 0xffffffff ;  /* 0xffffffff181a7836 */ /* 0x000fe20000000000 */
[----:B------:R-:W-:Y:S01]  /*2070*/  MOV R25, R21 ;  /* 0x0000001500197202 */ /* 0x000fe20000000f00 */
[----:B------:R-:W-:Y:S01]  /*2080*/  DMUL R18, R16, R14 ;  /* 0x0000000e10127228 */ /* 0x000fe20000000000 */
[----:B------:R-:W-:Y:S02]  /*2090*/  @!P0 LOP3.LUT R25, R13, 0x7ff00000, RZ, 0xc0, !PT ;  /* 0x7ff000000d198812 */ /* 0x000fe400078ec0ff */
[----:B------:R-:W-:Y:S02]  /*20a0*/  ISETP.GT.U32.AND P0, PT, R26, 0x7feffffe, PT ;  /* 0x7feffffe1a00780c */ /* 0x000fe40003f04070 */
[----:B------:R-:W-:-:S03]  /*20b0*/  IADD3 R26, PT, PT, R25, -0x1, RZ ;  /* 0xffffffff191a7810 */ /* 0x000fc60007ffe0ff */
[----:B------:R-:W-:Y:S01]  /*20c0*/  DFMA R20, R18, -R12, R14 ;  /* 0x8000000c1214722b */ /* 0x000fe2000000000e */
[----:B------:R-:W-:-:S07]  /*20d0*/  ISETP.GT.U32.OR P0, PT, R26, 0x7feffffe, P0 ;  /* 0x7feffffe1a00780c */ /* 0x000fce0000704470 */
[----:B------:R-:W-:-:S06]  /*20e0*/  DFMA R20, R16, R20, R18 ;  /* 0x000000141014722b */ /* 0x000fcc0000000012 */
[----:B------:R-:W-:Y:S05]  /*20f0*/  @P0 BRA `(.L_x_130) ;  /* 0x00000000006c0947 */ /* 0x000fea0003800000 */
[----:B------:R-:W-:Y:S01]  /*2100*/  LOP3.LUT R3, R11, 0x7ff00000, RZ, 0xc0, !PT ;  /* 0x7ff000000b037812 */ /* 0x000fe200078ec0ff */
[----:B------:R-:W-:-:S03]  /*2110*/  IMAD.MOV.U32 R18, RZ, RZ, RZ ;  /* 0x000000ffff127224 */ /* 0x000fc600078e00ff */
[CC--:B------:R-:W-:Y:S02]  /*2120*/  VIADDMNMX R2, R8.reuse, -R3.reuse, 0xb9600000, !PT ;  /* 0xb960000008027446 */ /* 0x0c0fe40007800903 */
[----:B------:R-:W-:Y:S02]  /*2130*/  ISETP.GE.U32.AND P0, PT, R8, R3, PT ;  /* 0x000000030800720c */ /* 0x000fe40003f06070 */
[----:B------:R-:W-:Y:S02]  /*2140*/  VIMNMX R2, PT, PT, R2, 0x46a00000, PT ;  /* 0x46a0000002027848 */ /* 0x000fe40003fe0100 */
[----:B------:R-:W-:-:S05]  /*2150*/  SEL R3, R22, 0x63400000, !P0 ;  /* 0x6340000016037807 */ /* 0x000fca0004000000 */
[----:B------:R-:W-:-:S05]  /*2160*/  IMAD.IADD R2, R2, 0x1, -R3 ;  /* 0x0000000102027824 */ /* 0x000fca00078e0a03 */
        /* <DEDUP_REMOVED lines=20> */
.L_x_130:
        /* <DEDUP_REMOVED lines=16> */
.L_x_133:
[----:B------:R-:W-:Y:S02]  /*23b0*/  LOP3.LUT R17, R11, 0x80000, RZ, 0xfc, !PT ;  /* 0x000800000b117812 */ /* 0x000fe400078efcff */
[----:B------:R-:W-:Y:S01]  /*23c0*/  MOV R16, R10 ;  /* 0x0000000a00107202 */ /* 0x000fe20000000f00 */
[----:B------:R-:W-:Y:S06]  /*23d0*/  BRA `(.L_x_131) ;  /* 0x0000000000087947 */ /* 0x000fec0003800000 */
.L_x_132:
[----:B------:R-:W-:Y:S01]  /*23e0*/  LOP3.LUT R17, R3, 0x80000, RZ, 0xfc, !PT ;  /* 0x0008000003117812 */ /* 0x000fe200078efcff */
[----:B------:R-:W-:-:S07]  /*23f0*/  IMAD.MOV.U32 R16, RZ, RZ, R2 ;  /* 0x000000ffff107224 */ /* 0x000fce00078e0002 */
.L_x_131:
[----:B------:R-:W-:Y:S01]  /*2400*/  MOV R2, R0 ;  /* 0x0000000000027202 */ /* 0x000fe20000000f00 */
[----:B------:R-:W-:Y:S01]  /*2410*/  IMAD.MOV.U32 R3, RZ, RZ, 0x0 ;  /* 0x00000000ff037424 */ /* 0x000fe200078e00ff */
[----:B------:R-:W-:Y:S01]  /*2420*/  MOV R10, R16 ;  /* 0x00000010000a7202 */ /* 0x000fe20000000f00 */
[----:B------:R-:W-:Y:S02]  /*2430*/  IMAD.MOV.U32 R11, RZ, RZ, R17 ;  /* 0x000000ffff0b7224 */ /* 0x000fe400078e0011 */
[----:B------:R-:W-:Y:S05]  /*2440*/  RET.REL.NODEC R2 `(gather_kernel_partial) ;  /* 0xffffffd802ec7950 */ /* 0x000fea0003c3ffff */
        .weak           $__internal_6_$__cuda_sm3x_div_rn_noftz_f32_slowpath
        .type           $__internal_6_$__cuda_sm3x_div_rn_noftz_f32_slowpath,@function
        .size           $__internal_6_$__cuda_sm3x_div_rn_noftz_f32_slowpath,(.L_x_152 - $__internal_6_$__cuda_sm3x_div_rn_noftz_f32_slowpath)
$__internal_6_$__cuda_sm3x_div_rn_noftz_f32_slowpath:
[----:B------:R-:W-:Y:S01]  /*2450*/  SHF.R.U32.HI R10, RZ, 0x17, R3 ;  /* 0x00000017ff0a7819 */ /* 0x000fe20000011603 */
[----:B------:R-:W-:Y:S01]  /*2460*/  BSSY.RECONVERGENT B0, `(.L_x_134) ;  /* 0x0000062000007945 */ /* 0x000fe20003800200 */
[----:B------:R-:W-:Y:S02]  /*2470*/  SHF.R.U32.HI R16, RZ, 0x17, R0 ;  /* 0x00000017ff107819 */ /* 0x000fe40000011600 */
[----:B------:R-:W-:Y:S02]  /*2480*/  LOP3.LUT R10, R10, 0xff, RZ, 0xc0, !PT ;  /* 0x000000ff0a0a7812 */ /* 0x000fe400078ec0ff */
[----:B------:R-:W-:Y:S02]  /*2490*/  LOP3.LUT R16, R16, 0xff, RZ, 0xc0, !PT ;  /* 0x000000ff10107812 */ /* 0x000fe400078ec0ff */
[----:B------:R-:W-:-:S03]  /*24a0*/  IADD3 R18, PT, PT, R10, -0x1, RZ ;  /* 0xffffffff0a127810 */ /* 0x000fc60007ffe0ff */
[----:B------:R-:W-:Y:S01]  /*24b0*/  VIADD R19, R16, 0xffffffff ;  /* 0xffffffff10137836 */ /* 0x000fe20000000000 */
[----:B------:R-:W-:-:S04]  /*24c0*/  ISETP.GT.U32.AND P1, PT, R18, 0xfd, PT ;  /* 0x000000fd1200780c */ /* 0x000fc80003f24070 */
[----:B------:R-:W-:-:S13]  /*24d0*/  ISETP.GT.U32.OR P1, PT, R19, 0xfd, P1 ;  /* 0x000000fd1300780c */ /* 0x000fda0000f24470 */
[----:B------:R-:W-:Y:S01]  /*24e0*/  @!P1 MOV R11, RZ ;  /* 0x000000ff000b9202 */ /* 0x000fe20000000f00 */
        /* <DEDUP_REMOVED lines=19> */
[----:B------:R-:W-:Y:S01]  /*2620*/  @P1 IMAD.MOV.U32 R11, RZ, RZ, RZ ;  /* 0x000000ffff0b1224 */ /* 0x000fe200078e00ff */
[----:B------:R-:W-:Y:S01]  /*2630*/  @!P1 MOV R11, 0xffffffc0 ;  /* 0xffffffc0000b9802 */ /* 0x000fe20000000f00 */
[----:B------:R-:W-:Y:S01]  /*2640*/  @!P1 FFMA R0, R0, 1.84467440737095516160e+19, RZ ;  /* 0x5f80000000009823 */ /* 0x000fe200000000ff */
[----:B------:R-:W-:-:S03]  /*2650*/  @!P2 FFMA R3, R3, 1.84467440737095516160e+19, RZ ;  /* 0x5f8000000303a823 */ /* 0x000fc600000000ff */
[----:B------:R-:W-:-:S07]  /*2660*/  @!P2 VIADD R11, R11, 0x40 ;  /* 0x000000400b0ba836 */ /* 0x000fce0000000000 */
.L_x_135:
[----:B------:R-:W-:Y:S01]  /*2670*/  LEA R20, R10, 0xc0800000, 0x17 ;  /* 0xc08000000a147811 */ /* 0x000fe200078eb8ff */
[----:B------:R-:W-:Y:S01]  /*2680*/  VIADD R19, R16, 0xffffff81 ;  /* 0xffffff8110137836 */ /* 0x000fe20000000000 */
[----:B------:R-:W-:Y:S02]  /*2690*/  BSSY.RECONVERGENT B1, `(.L_x_140) ;  /* 0x0000035000017945 */ /* 0x000fe40003800200 */
[----:B------:R-:W-:Y:S01]  /*26a0*/  IADD3 R20, PT, PT, -R20, R3, RZ ;  /* 0x0000000314147210 */ /* 0x000fe20007ffe1ff */
[----:B------:R-:W-:-:S03]  /*26b0*/  IMAD R0, R19, -0x800000, R0 ;  /* 0xff80000013007824 */ /* 0x000fc600078e0200 */
[----:B------:R-:W0:Y:S01]  /*26c0*/  MUFU.RCP R18, R20 ;  /* 0x0000001400127308 */ /* 0x000e220000001000 */
[----:B------:R-:W-:-:S04]  /*26d0*/  FADD.FTZ R3, -R20, -RZ ;  /* 0x800000ff14037221 */ /* 0x000fc80000010100 */
[----:B0-----:R-:W-:-:S04]  /*26e0*/  FFMA R21, R18, R3, 1 ;  /* 0x3f80000012157423 */ /* 0x001fc80000000003 */
[----:B------:R-:W-:-:S04]  /*26f0*/  FFMA R21, R18, R21, R18 ;  /* 0x0000001512157223 */ /* 0x000fc80000000012 */
[----:B------:R-:W-:-:S04]  /*2700*/  FFMA R16, R0, R21, RZ ;  /* 0x0000001500107223 */ /* 0x000fc800000000ff */
[----:B------:R-:W-:-:S04]  /*2710*/  FFMA R18, R3, R16, R0 ;  /* 0x0000001003127223 */ /* 0x000fc80000000000 */
[----:B------:R-:W-:Y:S01]  /*2720*/  FFMA R18, R21, R18, R16 ;  /* 0x0000001215127223 */ /* 0x000fe20000000010 */
[----:B------:R-:W-:-:S03]  /*2730*/  IADD3 R16, PT, PT, R19, 0x7f, -R10 ;  /* 0x0000007f13107810 */ /* 0x000fc60007ffe80a */
[----:B------:R-:W-:Y:S01]  /*2740*/  FFMA R3, R3, R18, R0 ;  /* 0x0000001203037223 */ /* 0x000fe20000000000 */
[----:B------:R-:W-:-:S03]  /*2750*/  IADD3 R11, PT, PT, R16, R11, RZ ;  /* 0x0000000b100b7210 */ /* 0x000fc60007ffe0ff */
[----:B------:R-:W-:-:S05]  /*2760*/  FFMA R0, R21, R3, R18 ;  /* 0x0000000315007223 */ /* 0x000fca0000000012 */
[----:B------:R-:W-:-:S04]  /*2770*/  SHF.R.U32.HI R10, RZ, 0x17, R0 ;  /* 0x00000017ff0a7819 */ /* 0x000fc80000011600 */
[----:B------:R-:W-:-:S05]  /*2780*/  LOP3.LUT R10, R10, 0xff, RZ, 0xc0, !PT ;  /* 0x000000ff0a0a7812 */ /* 0x000fca00078ec0ff */
[----:B------:R-:W-:-:S05]  /*2790*/  IMAD.IADD R10, R10, 0x1, R11 ;  /* 0x000000010a0a7824 */ /* 0x000fca00078e020b */
        /* <DEDUP_REMOVED lines=28> */
[----:B------:R-:W-:-:S05]  /*2960*/  LOP3.LUT R10, R10, R11, RZ, 0xc0, !PT ;  /* 0x0000000b0a0a7212 */ /* 0x000fca00078ec0ff */
[----:B------:R-:W-:-:S05]  /*2970*/  IMAD.IADD R3, R3, 0x1, R10 ;  /* 0x0000000103037824 */ /* 0x000fca00078e020a */
[----:B------:R-:W-:Y:S01]  /*2980*/  LOP3.LUT R0, R3, R0, RZ, 0xfc, !PT ;  /* 0x0000000003007212 */ /* 0x000fe200078efcff */
[----:B------:R-:W-:Y:S06]  /*2990*/  BRA `(.L_x_143) ;  /* 0x0000000000107947 */ /* 0x000fec0003800000 */
.L_x_142:
[----:B------:R-:W-:-:S04]  /*29a0*/  LOP3.LUT R0, R0, 0x80000000, RZ, 0xc0, !PT ;  /* 0x8000000000007812 */ /* 0x000fc800078ec0ff */
[----:B------:R-:W-:Y:S01]  /*29b0*/  LOP3.LUT R0, R0, 0x7f800000, RZ, 0xfc, !PT ;  /* 0x7f80000000007812 */ /* 0x000fe200078efcff */
[----:B------:R-:W-:Y:S06]  /*29c0*/  BRA `(.L_x_143) ;  /* 0x0000000000047947 */ /* 0x000fec0003800000 */
.L_x_141:
[----:B------:R-:W-:-:S07]  /*29d0*/  LEA R0, R11, R0, 0x17 ;  /* 0x000000000b007211 */ /* 0x000fce00078eb8ff */
.L_x_143:
[----:B------:R-:W-:Y:S05]  /*29e0*/  BSYNC.RECONVERGENT B1 ;  /* 0x0000000000017941 */ /* 0x000fea0003800200 */
.L_x_140:
[----:B------:R-:W-:Y:S05]  /*29f0*/  BRA `(.L_x_144) ;  /* 0x0000000000207947 */ /* 0x000fea0003800000 */
.L_x_139:
[----:B------:R-:W-:-:S04]  /*2a00*/  LOP3.LUT R0, R3, 0x80000000, R0, 0x48, !PT ;  /* 0x8000000003007812 */ /* 0x000fc800078e4800 */
[----:B------:R-:W-:Y:S01]  /*2a10*/  LOP3.LUT R0, R0, 0x7f800000, RZ, 0xfc, !PT ;  /* 0x7f80000000007812 */ /* 0x000fe200078efcff */
[----:B------:R-:W-:Y:S06]  /*2a20*/  BRA `(.L_x_144) ;  /* 0x0000000000147947 */ /* 0x000fec0003800000 */
.L_x_138:
[----:B------:R-:W-:Y:S01]  /*2a30*/  LOP3.LUT R0, R3, 0x80000000, R0, 0x48, !PT ;  /* 0x8000000003007812 */ /* 0x000fe200078e4800 */
[----:B------:R-:W-:Y:S06]  /*2a40*/  BRA `(.L_x_144) ;  /* 0x00000000000c7947 */ /* 0x000fec0003800000 */
.L_x_137:
[----:B------:R-:W0:Y:S01]  /*2a50*/  MUFU.RSQ R0, -QNAN ;  /* 0xffc0000000007908 */ /* 0x000e220000001400 */
[----:B------:R-:W-:Y:S05]  /*2a60*/  BRA `(.L_x_144) ;  /* 0x0000000000047947 */ /* 0x000fea0003800000 */
.L_x_136:
[----:B------:R-:W-:-:S07]  /*2a70*/  FADD.FTZ R0, R0, R3 ;  /* 0x0000000300007221 */ /* 0x000fce0000010000 */
.L_x_144:
[----:B------:R-:W-:Y:S05]  /*2a80*/  BSYNC.RECONVERGENT B0 ;  /* 0x0000000000007941 */ /* 0x000fea0003800200 */
.L_x_134:
[----:B------:R-:W-:-:S04]  /*2a90*/  HFMA2 R3, -RZ, RZ, 0, 0 ;  /* 0x00000000ff037431 */ /* 0x000fc800000001ff */
[----:B0-----:R-:W-:Y:S05]  /*2aa0*/  RET.REL.NODEC R2 `(gather_kernel_partial) ;  /* 0xffffffd402547950 */ /* 0x001fea0003c3ffff */
.L_x_145:
        /* <DEDUP_REMOVED lines=13> */
.L_x_152:


//--------------------- .nv.shared.reserved.0     --------------------------
	.section	.nv.shared.reserved.0,"aw",@nobits
	.weak		__nv_reservedSMEM_offset_0_alias
	.size		__nv_reservedSMEM_offset_0_alias, 0, 64
	.other		__nv_reservedSMEM_offset_0_alias,@"STO_CUDA_RESERVED_SHARED STV_DEFAULT"
__nv_reservedSMEM_offset_0_alias:
	.zero		0
	.zero		64


//--------------------- .nv.constant0.wrap_kernel --------------------------
	.section	.nv.constant0.wrap_kernel,"a",@progbits
	.sectionflags	@""
	.align	4
.nv.constant0.wrap_kernel:
	.zero		916


//--------------------- .nv.constant0.gather_kernel_center --------------------------
	.section	.nv.constant0.gather_kernel_center,"a",@progbits
	.sectionflags	@""
	.align	4
.nv.constant0.gather_kernel_center:
	.zero		944


//--------------------- .nv.constant0.gather_kernel --------------------------
	.section	.nv.constant0.gather_kernel,"a",@progbits
	.sectionflags	@""
	.align	4
.nv.constant0.gather_kernel:
	.zero		940


//--------------------- .nv.constant0.gather_kernel_partial --------------------------
	.section	.nv.constant0.gather_kernel_partial,"a",@progbits
	.sectionflags	@""
	.align	4
.nv.constant0.gather_kernel_partial:
	.zero		944


//--------------------- SYMBOLS --------------------------

	.type		.nv.reservedSmem.offset0,@object
	.size		.nv.reservedSmem.offset0,0x4
